def gluon_mma(
    a_ptr,
    b_ptr,
    c_ptr,
    M: gl.constexpr,
    N: gl.constexpr,
    K: gl.constexpr,
    BLK_A: gl.constexpr,
    BLK_B: gl.constexpr,
    SHARED_A: gl.constexpr,
    SHARED_B: gl.constexpr,
    ACC_LAYOUT: gl.constexpr,
    TMEM_LAYOUT: gl.constexpr,
    USE_TCGEN05: gl.constexpr,
    IS_ASYNC: gl.constexpr,
):
    offs_m = gl.arange(0, M, layout=gl.SliceLayout(1, BLK_A))
    offs_ka = gl.arange(0, K, layout=gl.SliceLayout(0, BLK_A))
    offs_kb = gl.arange(0, K, layout=gl.SliceLayout(1, BLK_B))
    offs_n = gl.arange(0, N, layout=gl.SliceLayout(0, BLK_B))
    a = gl.load(a_ptr + offs_m[:, None] * K + offs_ka[None, :])
    b = gl.load(b_ptr + offs_kb[:, None] * N + offs_n[None, :])
    a_smem = gl.allocate_shared_memory(a.dtype, [M, K], SHARED_A, a)
    b_smem = gl.allocate_shared_memory(b.dtype, [K, N], SHARED_B, b)

    if USE_TCGEN05:
        fence_async_shared()
        bar = gl.allocate_shared_memory(gl.int64, [1], mbarrier.MBarrierLayout())
        mbarrier.init(bar, count=1)
        acc_tmem = allocate_tensor_memory(gl.float32, [M, N], TMEM_LAYOUT)
        tcgen05_mma(a_smem, b_smem, acc_tmem, use_acc=False)
        tcgen05_commit(bar)
        mbarrier.wait(bar, phase=0)
        mbarrier.invalidate(bar)
        acc = acc_tmem.load(ACC_LAYOUT)
    else:
        acc = gl.zeros([M, N], dtype=gl.float32, layout=ACC_LAYOUT)
        acc = hopper.warpgroup_mma(a_smem, b_smem, acc, is_async=IS_ASYNC)
        if IS_ASYNC:
            acc = hopper.warpgroup_mma_wait(num_outstanding=0, deps=[acc])

    out_layout: gl.constexpr = gl.BlockedLayout(
        [1, 1], [1, 32], [gl.num_warps(), 1], [1, 0]
    )
    acc = gl.convert_layout(acc, out_layout)
    offs_cm = gl.arange(0, M, layout=gl.SliceLayout(1, out_layout))
    offs_cn = gl.arange(0, N, layout=gl.SliceLayout(0, out_layout))
    gl.store(c_ptr + offs_cm[:, None] * N + offs_cn[None, :], acc)

# config = {"BLOCK_K": 64, "BLOCK_M": 256, "BLOCK_N": 128, "arch": "sm_90", "dtype": "bf16", "is_async": 1, "num_warps": 8}
# arch = sm_90


// ===== COMPILED SASS (sm_90a) =====

	.target	sm_90a

	.elftype	@"ET_EXEC"


//--------------------- .note.nv.tkinfo           --------------------------
	.section	.note.nv.tkinfo,"",@"SHT_NOTE"
	.sectionflags	@"SHF_NOTE_NV_TKINFO"
	.tkinfo
        /*0018*/ 	.word	0x00000002
        /*0030*/ 	.string	""
        /*0030*/ 	.string	"ptxas"
        /*0030*/ 	.string	"Cuda compilation tools, release 13.0, V13.0.88"
        /*0030*/ 	.string	"Build cuda_13.0.r13.0/compiler.36424714_0"
        /*0030*/ 	.string	"-v  -suppress-debug-info  -lineinfo  -arch sm_90a "



//--------------------- .note.nv.cuinfo           --------------------------
	.section	.note.nv.cuinfo,"",@"SHT_NOTE"
	.sectionflags	@"SHF_NOTE_NV_CUINFO"
        /*0018*/ 	.short	0x0002
        /*001a*/ 	.short	0x005a
        /*001c*/ 	.short	0x0082
	.zero		2


//--------------------- .nv.info                  --------------------------
	.section	.nv.info,"",@"SHT_CUDA_INFO"
	.align	4


	//----- nvinfo : EIATTR_REGCOUNT
	.align		4
        /*0000*/ 	.byte	0x04, 0x2f
        /*0002*/ 	.short	(.L_1 - .L_0)
	.align		4
.L_0:
        /*0004*/ 	.word	index@(gluon_mma)
        /*0008*/ 	.word	0x000000dc


	//----- nvinfo : EIATTR_FRAME_SIZE
	.align		4
.L_1:
        /*000c*/ 	.byte	0x04, 0x11
        /*000e*/ 	.short	(.L_3 - .L_2)
	.align		4
.L_2:
        /*0010*/ 	.word	index@(gluon_mma)
        /*0014*/ 	.word	0x00000000


	//----- nvinfo : EIATTR_MIN_STACK_SIZE
	.align		4
.L_3:
        /*0018*/ 	.byte	0x04, 0x12
        /*001a*/ 	.short	(.L_5 - .L_4)
	.align		4
.L_4:
        /*001c*/ 	.word	index@(gluon_mma)
        /*0020*/ 	.word	0x00000000
.L_5:


//--------------------- .nv.compat                --------------------------
	.section	.nv.compat,"",@"SHT_CUDA_COMPAT_INFO"
	.align	4
        /*0000*/ 	.byte	0x02, 0x09, 0x01, 0x00, 0x02, 0x02, 0x04, 0x00, 0x02, 0x05, 0x05, 0x00, 0x03, 0x07, 0x01, 0x01
        /*0010*/ 	.byte	0x02, 0x03, 0x00, 0x00, 0x02, 0x06, 0x01, 0x00, 0x04, 0x0b, 0x08, 0x00, 0x00, 0x00, 0x00, 0x00
        /*0020*/ 	.byte	0x00, 0x00, 0x00, 0x00


//--------------------- .nv.info.gluon_mma        --------------------------
	.section	.nv.info.gluon_mma,"",@"SHT_CUDA_INFO"
	.sectionflags	@""
	.align	4


	//----- nvinfo : EIATTR_CUDA_API_VERSION
	.align		4
        /*0000*/ 	.byte	0x04, 0x37
        /*0002*/ 	.short	(.L_7 - .L_6)
.L_6:
        /*0004*/ 	.word	0x00000082


	//----- nvinfo : EIATTR_KPARAM_INFO
	.align		4
.L_7:
        /*0008*/ 	.byte	0x04, 0x17
        /*000a*/ 	.short	(.L_9 - .L_8)
.L_8:
        /*000c*/ 	.word	0x00000000
        /*0010*/ 	.short	0x0004
        /*0012*/ 	.short	0x0020
        /*0014*/ 	.byte	0x00, 0xf4, 0x21, 0x00


	//----- nvinfo : EIATTR_KPARAM_INFO
	.align		4
.L_9:
        /*0018*/ 	.byte	0x04, 0x17
        /*001a*/ 	.short	(.L_11 - .L_10)
.L_10:
        /*001c*/ 	.word	0x00000000
        /*0020*/ 	.short	0x0003
        /*0022*/ 	.short	0x0018
        /*0024*/ 	.byte	0x00, 0xf4, 0x21, 0x00


	//----- nvinfo : EIATTR_KPARAM_INFO
	.align		4
.L_11:
        /*0028*/ 	.byte	0x04, 0x17
        /*002a*/ 	.short	(.L_13 - .L_12)
.L_12:
        /*002c*/ 	.word	0x00000000
        /*0030*/ 	.short	0x0002
        /*0032*/ 	.short	0x0010
        /*0034*/ 	.byte	0x00, 0xf4, 0x21, 0x00


	//----- nvinfo : EIATTR_KPARAM_INFO
	.align		4
.L_13:
        /*0038*/ 	.byte	0x04, 0x17
        /*003a*/ 	.short	(.L_15 - .L_14)
.L_14:
        /*003c*/ 	.word	0x00000000
        /*0040*/ 	.short	0x0001
        /*0042*/ 	.short	0x0008
        /*0044*/ 	.byte	0x00, 0xf4, 0x21, 0x00


	//----- nvinfo : EIATTR_KPARAM_INFO
	.align		4
.L_15:
        /*0048*/ 	.byte	0x04, 0x17
        /*004a*/ 	.short	(.L_17 - .L_16)
.L_16:
        /*004c*/ 	.word	0x00000000
        /*0050*/ 	.short	0x0000
        /*0052*/ 	.short	0x0000
        /*0054*/ 	.byte	0x00, 0xf4, 0x21, 0x00


	//----- nvinfo : EIATTR_SPARSE_MMA_MASK
	.align		4
.L_17:
        /*0058*/ 	.byte	0x03, 0x50
        /*005a*/ 	.short	0x0000


	//----- nvinfo : EIATTR_MAXREG_COUNT
	.align		4
        /*005c*/ 	.byte	0x03, 0x1b
        /*005e*/ 	.short	0x00ff


	//----- nvinfo : EIATTR_NUM_BARRIERS
	.align		4
        /*0060*/ 	.byte	0x02, 0x4c
        /*0062*/ 	.byte	0x01
	.zero		1


	//----- nvinfo : EIATTR_MERCURY_ISA_VERSION
	.align		4
        /*0064*/ 	.byte	0x03, 0x5f
        /*0066*/ 	.short	0x0101


	//----- nvinfo : EIATTR_EXIT_INSTR_OFFSETS
	.align		4
        /*0068*/ 	.byte	0x04, 0x1c
        /*006a*/ 	.short	(.L_19 - .L_18)


	//   ....[0]....
.L_18:
        /*006c*/ 	.word	0x000038b0


	//----- nvinfo : EIATTR_REQNTID
	.align		4
.L_19:
        /*0070*/ 	.byte	0x04, 0x10
        /*0072*/ 	.short	(.L_21 - .L_20)
.L_20:
        /*0074*/ 	.word	0x00000100
        /*0078*/ 	.word	0x00000001
        /*007c*/ 	.word	0x00000001


	//----- nvinfo : EIATTR_CBANK_PARAM_SIZE
	.align		4
.L_21:
        /*0080*/ 	.byte	0x03, 0x19
        /*0082*/ 	.short	0x0028


	//----- nvinfo : EIATTR_PARAM_CBANK
	.align		4
        /*0084*/ 	.byte	0x04, 0x0a
        /*0086*/ 	.short	(.L_23 - .L_22)
	.align		4
.L_22:
        /*0088*/ 	.word	index@(.nv.constant0.gluon_mma)
        /*008c*/ 	.short	0x0210
        /*008e*/ 	.short	0x0028


	//----- nvinfo : EIATTR_SW_WAR
	.align		4
.L_23:
        /*0090*/ 	.byte	0x04, 0x36
        /*0092*/ 	.short	(.L_25 - .L_24)
.L_24:
        /*0094*/ 	.word	0x00000008
.L_25:


//--------------------- .nv.callgraph             --------------------------
	.section	.nv.callgraph,"",@"SHT_CUDA_CALLGRAPH"
	.align	4
	.sectionentsize	8
	.align		4
        /*0000*/ 	.word	0x00000000
	.align		4
        /*0004*/ 	.word	0xffffffff
	.align		4
        /*0008*/ 	.word	0x00000000
	.align		4
        /*000c*/ 	.word	0xfffffffe
	.align		4
        /*0010*/ 	.word	0x00000000
	.align		4
        /*0014*/ 	.word	0xfffffffd
	.align		4
        /*0018*/ 	.word	0x00000000
	.align		4
        /*001c*/ 	.word	0xfffffffc


//--------------------- .text.gluon_mma           --------------------------
	.section	.text.gluon_mma,"ax",@progbits
	.align	128
        .global         gluon_mma
        .type           gluon_mma,@function
        .size           gluon_mma,(.L_x_1 - gluon_mma)
        .other          gluon_mma,@"STO_CUDA_ENTRY STV_DEFAULT"
gluon_mma:
.text.gluon_mma:
[----:B------:R-:W-:Y:S01]  /*0000*/  LDC R1, c[0x0][0x28] ;  /* 0x00000a00ff017b82 */ /* 0x000fe20000000800 */
[----:B------:R-:W0:Y:S07]  /*0010*/  S2R R0, SR_TID.X ;  /* 0x0000000000007919 */ /* 0x000e2e0000002100 */
[----:B------:R-:W1:Y:S01]  /*0020*/  LDC.64 R96, c[0x0][0x210] ;  /* 0x00008400ff607b82 */ /* 0x000e620000000a00 */
[----:B------:R-:W-:Y:S01]  /*0030*/  ULDC.64 UR14, c[0x0][0x208] ;  /* 0x00008200000e7ab9 */ /* 0x000fe20000000a00 */
[----:B0-----:R-:W-:-:S02]  /*0040*/  SHF.R.U32.HI R159, RZ, 0x5, R0 ;  /* 0x00000005ff9f7819 */ /* 0x001fc40000011600 */
[----:B------:R-:W-:Y:S02]  /*0050*/  LOP3.LUT R217, R0, 0xe0, RZ, 0xc0, !PT ;  /* 0x000000e000d97812 */ /* 0x000fe400078ec0ff */
[----:B------:R-:W-:Y:S02]  /*0060*/  SGXT.U32 R159, R159, 0x3 ;  /* 0x000000039f9f781a */ /* 0x000fe40000000000 */
[C---:B-1----:R-:W-:Y:S01]  /*0070*/  LEA R52, P0, R217.reuse, R96, 0x2 ;  /* 0x00000060d9347211 */ /* 0x042fe200078010ff */
[----:B------:R-:W-:Y:S01]  /*0080*/  IMAD.SHL.U32 R2, R217, 0x2, RZ ;  /* 0x00000002d9027824 */ /* 0x000fe200078e00ff */
[C---:B------:R-:W-:Y:S02]  /*0090*/  LOP3.LUT R169, R159.reuse, 0x20, RZ, 0xfc, !PT ;  /* 0x000000209fa97812 */ /* 0x040fe400078efcff */
[C---:B------:R-:W-:Y:S02]  /*00a0*/  LOP3.LUT R203, R159.reuse, 0x28, RZ, 0xfc, !PT ;  /* 0x000000289fcb7812 */ /* 0x040fe400078efcff */
[----:B------:R-:W-:Y:S01]  /*00b0*/  LOP3.LUT R213, R159, 0x30, RZ, 0xfc, !PT ;  /* 0x000000309fd57812 */ /* 0x000fe200078efcff */
[----:B------:R-:W-:Y:S01]  /*00c0*/  IMAD.SHL.U32 R8, R169, 0x40, RZ ;  /* 0x00000040a9087824 */ /* 0x000fe200078e00ff */
[----:B------:R-:W-:-:S02]  /*00d0*/  LOP3.LUT R153, R159, 0x38, RZ, 0xfc, !PT ;  /* 0x000000389f997812 */ /* 0x000fc400078efcff */
[----:B------:R-:W-:Y:S01]  /*00e0*/  LOP3.LUT R171, R159, 0x8, RZ, 0xfc, !PT ;  /* 0x000000089fab7812 */ /* 0x000fe200078efcff */
[----:B------:R-:W-:Y:S01]  /*00f0*/  IMAD.SHL.U32 R12, R213, 0x40, RZ ;  /* 0x00000040d50c7824 */ /* 0x000fe200078e00ff */
[----:B------:R-:W-:Y:S01]  /*0100*/  LOP3.LUT R175, R159, 0x18, RZ, 0xfc, !PT ;  /* 0x000000189faf7812 */ /* 0x000fe200078efcff */
[----:B------:R-:W-:Y:S01]  /*0110*/  IMAD.SHL.U32 R14, R153, 0x40, RZ ;  /* 0x00000040990e7824 */ /* 0x000fe200078e00ff */
[----:B------:R-:W-:Y:S02]  /*0120*/  LOP3.LUT R177, R159, 0x60, RZ, 0xfc, !PT ;  /* 0x000000609fb17812 */ /* 0x000fe400078efcff */
[----:B------:R-:W-:Y:S01]  /*0130*/  SHF.L.U32 R10, R203, 0x6, RZ ;  /* 0x00000006cb0a7819 */ /* 0x000fe200000006ff */
[----:B------:R-:W-:Y:S01]  /*0140*/  IMAD.SHL.U32 R6, R175, 0x40, RZ ;  /* 0x00000040af067824 */ /* 0x000fe200078e00ff */
[----:B------:R-:W-:Y:S01]  /*0150*/  LEA R62, P6, R203, R96, 0x7 ;  /* 0x00000060cb3e7211 */ /* 0x000fe200078c38ff */
[----:B------:R-:W-:Y:S01]  /*0160*/  IMAD.SHL.U32 R32, R177, 0x40, RZ ;  /* 0x00000040b1207824 */ /* 0x000fe200078e00ff */
[----:B------:R-:W-:-:S02]  /*0170*/  LOP3.LUT R167, R159, 0x68, RZ, 0xfc, !PT ;  /* 0x000000689fa77812 */ /* 0x000fc400078efcff */
[----:B------:R-:W-:Y:S02]  /*0180*/  LOP3.LUT R173, R159, 0x70, RZ, 0xfc, !PT ;  /* 0x000000709fad7812 */ /* 0x000fe400078efcff */
[----:B------:R-:W-:Y:S01]  /*0190*/  LEA.HI.X R53, R2, R97, RZ, 0x1, P0 ;  /* 0x0000006102357211 */ /* 0x000fe200000f0cff */
[----:B------:R-:W-:Y:S01]  /*01a0*/  IMAD.SHL.U32 R2, R171, 0x40, RZ ;  /* 0x00000040ab027824 */ /* 0x000fe200078e00ff */
[-C--:B------:R-:W-:Y:S01]  /*01b0*/  LEA R60, P5, R169, R96.reuse, 0x7 ;  /* 0x00000060a93c7211 */ /* 0x080fe200078a38ff */
[----:B------:R-:W-:Y:S01]  /*01c0*/  IMAD.SHL.U32 R34, R167, 0x40, RZ ;  /* 0x00000040a7227824 */ /* 0x000fe200078e00ff */
[-C--:B------:R-:W-:Y:S01]  /*01d0*/  LEA R64, P0, R213, R96.reuse, 0x7 ;  /* 0x00000060d5407211 */ /* 0x080fe200078038ff */
[----:B------:R-:W-:Y:S01]  /*01e0*/  IMAD.SHL.U32 R36, R173, 0x40, RZ ;  /* 0x00000040ad247824 */ /* 0x000fe200078e00ff */
[----:B------:R-:W-:Y:S02]  /*01f0*/  LEA R66, P1, R153, R96, 0x7 ;  /* 0x0000006099427211 */ /* 0x000fe400078238ff */
[----:B------:R-:W-:-:S02]  /*0200*/  LOP3.LUT R157, R159, 0x58, RZ, 0xfc, !PT ;  /* 0x000000589f9d7812 */ /* 0x000fc400078efcff */
[-C--:B------:R-:W-:Y:S02]  /*0210*/  LEA R54, P2, R171, R96.reuse, 0x7 ;  /* 0x00000060ab367211 */ /* 0x080fe400078438ff */
[-C--:B------:R-:W-:Y:S02]  /*0220*/  LEA R58, P4, R175, R96.reuse, 0x7 ;  /* 0x00000060af3a7211 */ /* 0x080fe400078838ff */
[----:B------:R-:W-:Y:S02]  /*0230*/  LEA.HI.X R63, R10, R97, RZ, 0x1, P6 ;  /* 0x000000610a3f7211 */ /* 0x000fe400030f0cff */
[----:B------:R-:W-:Y:S02]  /*0240*/  LEA R18, P6, R177, R96, 0x7 ;  /* 0x00000060b1127211 */ /* 0x000fe400078c38ff */
[C---:B------:R-:W-:Y:S02]  /*0250*/  LOP3.LUT R207, R159.reuse, 0x90, RZ, 0xfc, !PT ;  /* 0x000000909fcf7812 */ /* 0x040fe400078efcff */
[----:B------:R-:W-:-:S02]  /*0260*/  LOP3.LUT R193, R159, 0xa0, RZ, 0xfc, !PT ;  /* 0x000000a09fc17812 */ /* 0x000fc400078efcff */
[----:B------:R-:W-:Y:S01]  /*0270*/  LOP3.LUT R205, R159, 0xa8, RZ, 0xfc, !PT ;  /* 0x000000a89fcd7812 */ /* 0x000fe200078efcff */
[----:B------:R-:W-:Y:S01]  /*0280*/  IMAD.SHL.U32 R44, R207, 0x40, RZ ;  /* 0x00000040cf2c7824 */ /* 0x000fe200078e00ff */
[-C--:B------:R-:W-:Y:S01]  /*0290*/  LEA.HI.X R61, R8, R97.reuse, RZ, 0x1, P5 ;  /* 0x00000061083d7211 */ /* 0x080fe200028f0cff */
[----:B------:R-:W-:Y:S01]  /*02a0*/  IMAD.SHL.U32 R48, R193, 0x40, RZ ;  /* 0x00000040c1307824 */ /* 0x000fe200078e00ff */
[-C--:B------:R-:W-:Y:S01]  /*02b0*/  LEA.HI.X R65, R12, R97.reuse, RZ, 0x1, P0 ;  /* 0x000000610c417211 */ /* 0x080fe200000f0cff */
[----:B------:R-:W-:Y:S01]  /*02c0*/  IMAD.SHL.U32 R50, R205, 0x40, RZ ;  /* 0x00000040cd327824 */ /* 0x000fe200078e00ff */
[----:B------:R-:W-:Y:S02]  /*02d0*/  LEA.HI.X R67, R14, R97, RZ, 0x1, P1 ;  /* 0x000000610e437211 */ /* 0x000fe400008f0cff */
[----:B------:R-:W-:Y:S02]  /*02e0*/  LOP3.LUT R152, R0, 0x1f, RZ, 0xc0, !PT ;  /* 0x0000001f00987812 */ /* 0x000fe400078ec0ff */
[----:B------:R-:W-:-:S02]  /*02f0*/  SHF.L.U32 R30, R157, 0x6, RZ ;  /* 0x000000069d1e7819 */ /* 0x000fc400000006ff */
[-C--:B------:R-:W-:Y:S02]  /*0300*/  LEA.HI.X R55, R2, R97.reuse, RZ, 0x1, P2 ;  /* 0x0000006102377211 */ /* 0x080fe400010f0cff */
[----:B------:R-:W-:Y:S02]  /*0310*/  LEA.HI.X R59, R6, R97, RZ, 0x1, P4 ;  /* 0x00000061063b7211 */ /* 0x000fe400020f0cff */
[-C--:B------:R-:W-:Y:S01]  /*0320*/  LEA R74, P5, R157, R96.reuse, 0x7 ;  /* 0x000000609d4a7211 */ /* 0x080fe200078a38ff */
[----:B------:R-:W-:Y:S01]  /*0330*/  IMAD.WIDE.U32 R54, R152, 0x2, R54 ;  /* 0x0000000298367825 */ /* 0x000fe200078e0036 */
[-C--:B------:R-:W-:Y:S02]  /*0340*/  LEA R20, P0, R167, R96.reuse, 0x7 ;  /* 0x00000060a7147211 */ /* 0x080fe400078038ff */
[----:B------:R-:W-:Y:S02]  /*0350*/  LEA R22, P1, R173, R96, 0x7 ;  /* 0x00000060ad167211 */ /* 0x000fe400078238ff */
[----:B------:R-:W-:-:S02]  /*0360*/  LOP3.LUT R191, R159, 0x10, RZ, 0xfc, !PT ;  /* 0x000000109fbf7812 */ /* 0x000fc400078efcff */
[-C--:B------:R-:W-:Y:S01]  /*0370*/  LEA.HI.X R19, R32, R97.reuse, RZ, 0x1, P6 ;  /* 0x0000006120137211 */ /* 0x080fe200030f0cff */
[----:B------:R-:W-:Y:S01]  /*0380*/  IMAD.WIDE.U32 R58, R152, 0x2, R58 ;  /* 0x00000002983a7825 */ /* 0x000fe200078e003a */
[-C--:B------:R-:W-:Y:S01]  /*0390*/  LEA.HI.X R75, R30, R97.reuse, RZ, 0x1, P5 ;  /* 0x000000611e4b7211 */ /* 0x080fe200028f0cff */
[----:B------:R-:W2:Y:S01]  /*03a0*/  LDG.E.U16 R45, desc[UR14][R54.64+0x40] ;  /* 0x0000400e362d7981 */ /* 0x000ea2000c1e1500 */
[-C--:B------:R-:W-:Y:S01]  /*03b0*/  LEA.HI.X R21, R34, R97.reuse, RZ, 0x1, P0 ;  /* 0x0000006122157211 */ /* 0x080fe200000f0cff */
[----:B------:R-:W-:Y:S01]  /*03c0*/  IMAD.SHL.U32 R4, R191, 0x40, RZ ;  /* 0x00000040bf047824 */ /* 0x000fe200078e00ff */
[----:B------:R-:W-:Y:S01]  /*03d0*/  LEA.HI.X R23, R36, R97, RZ, 0x1, P1 ;  /* 0x0000006124177211 */ /* 0x000fe200008f0cff */
[C---:B------:R-:W-:Y:S01]  /*03e0*/  IMAD.WIDE.U32 R66, R152.reuse, 0x2, R66 ;  /* 0x0000000298427825 */ /* 0x040fe200078e0042 */
[----:B------:R-:W-:Y:S02]  /*03f0*/  LOP3.LUT R185, R159, 0x40, RZ, 0xfc, !PT ;  /* 0x000000409fb97812 */ /* 0x000fe400078efcff */
[-C--:B------:R-:W-:Y:S01]  /*0400*/  LEA R30, P5, R207, R96.reuse, 0x7 ;  /* 0x00000060cf1e7211 */ /* 0x080fe200078a38ff */
[----:B------:R-:W-:Y:S01]  /*0410*/  IMAD.WIDE.U32 R52, R152, 0x2, R52 ;  /* 0x0000000298347825 */ /* 0x000fe200078e0034 */
[----:B------:R-:W-:-:S02]  /*0420*/  LEA R34, P0, R193, R96, 0x7 ;  /* 0x00000060c1227211 */ /* 0x000fc400078038ff */
[-C--:B------:R-:W-:Y:S01]  /*0430*/  LEA R36, P1, R205, R96.reuse, 0x7 ;  /* 0x00000060cd247211 */ /* 0x080fe200078238ff */
[----:B------:R-:W-:Y:S01]  /*0440*/  IMAD.WIDE.U32 R18, R152, 0x2, R18 ;  /* 0x0000000298127825 */ /* 0x000fe200078e0012 */
[C---:B------:R-:W-:Y:S01]  /*0450*/  LOP3.LUT R163, R159.reuse, 0x48, RZ, 0xfc, !PT ;  /* 0x000000489fa37812 */ /* 0x040fe200078efcff */
[----:B------:R-:W3:Y:S01]  /*0460*/  LDG.E.U16 R43, desc[UR14][R52.64+0x40] ;  /* 0x0000400e342b7981 */ /* 0x000ee2000c1e1500 */
[----:B------:R-:W-:Y:S01]  /*0470*/  LOP3.LUT R195, R159, 0x50, RZ, 0xfc, !PT ;  /* 0x000000509fc37812 */ /* 0x000fe200078efcff */
[----:B------:R-:W-:Y:S01]  /*0480*/  IMAD.SHL.U32 R16, R185, 0x40, RZ ;  /* 0x00000040b9107824 */ /* 0x000fe200078e00ff */
[----:B------:R-:W-:Y:S01]  /*0490*/  LEA R56, P3, R191, R96, 0x7 ;  /* 0x00000060bf387211 */ /* 0x000fe200078638ff */
[----:B------:R-:W-:Y:S01]  /*04a0*/  IMAD.SHL.U32 R26, R163, 0x40, RZ ;  /* 0x00000040a31a7824 */ /* 0x000fe200078e00ff */
[-C--:B------:R-:W-:Y:S01]  /*04b0*/  LEA.HI.X R31, R44, R97.reuse, RZ, 0x1, P5 ;  /* 0x000000612c1f7211 */ /* 0x080fe200028f0cff */
[----:B------:R-:W-:Y:S01]  /*04c0*/  IMAD.SHL.U32 R28, R195, 0x40, RZ ;  /* 0x00000040c31c7824 */ /* 0x000fe200078e00ff */
[-C--:B------:R-:W-:Y:S01]  /*04d0*/  LEA.HI.X R35, R48, R97.reuse, RZ, 0x1, P0 ;  /* 0x0000006130237211 */ /* 0x080fe200000f0cff */
[----:B------:R-:W4:Y:S01]  /*04e0*/  LDG.E.U16 R44, desc[UR14][R54.64] ;  /* 0x0000000e362c7981 */ /* 0x000f22000c1e1500 */
[----:B------:R-:W-:-:S02]  /*04f0*/  LEA.HI.X R37, R50, R97, RZ, 0x1, P1 ;  /* 0x0000006132257211 */ /* 0x000fc400008f0cff */
[C---:B------:R-:W-:Y:S01]  /*0500*/  LOP3.LUT R181, R159.reuse, 0x78, RZ, 0xfc, !PT ;  /* 0x000000789fb57812 */ /* 0x040fe200078efcff */
[----:B------:R-:W5:Y:S01]  /*0510*/  LDG.E.U16 R48, desc[UR14][R58.64] ;  /* 0x0000000e3a307981 */ /* 0x000f62000c1e1500 */
[C---:B------:R-:W-:Y:S02]  /*0520*/  LOP3.LUT R189, R159.reuse, 0x80, RZ, 0xfc, !PT ;  /* 0x000000809fbd7812 */ /* 0x040fe400078efcff */
[----:B------:R-:W-:Y:S01]  /*0530*/  LOP3.LUT R215, R159, 0x98, RZ, 0xfc, !PT ;  /* 0x000000989fd77812 */ /* 0x000fe200078efcff */
[----:B------:R-:W2:Y:S01]  /*0540*/  LDG.E.U16 R50, desc[UR14][R58.64+0x40] ;  /* 0x0000400e3a327981 */ /* 0x000ea2000c1e1500 */
[-C--:B------:R-:W-:Y:S01]  /*0550*/  LEA R68, P2, R185, R96.reuse, 0x7 ;  /* 0x00000060b9447211 */ /* 0x080fe200078438ff */
[----:B------:R-:W-:Y:S01]  /*0560*/  IMAD.SHL.U32 R38, R181, 0x40, RZ ;  /* 0x00000040b5267824 */ /* 0x000fe200078e00ff */
[-C--:B------:R-:W-:Y:S01]  /*0570*/  LEA.HI.X R57, R4, R97.reuse, RZ, 0x1, P3 ;  /* 0x0000006104397211 */ /* 0x080fe200018f0cff */
[----:B------:R-:W3:Y:S01]  /*0580*/  LDG.E.U16 R55, desc[UR14][R66.64] ;  /* 0x0000000e42377981 */ /* 0x000ee2000c1e1500 */
[-C--:B------:R-:W-:Y:S01]  /*0590*/  LEA R70, P3, R163, R96.reuse, 0x7 ;  /* 0x00000060a3467211 */ /* 0x080fe200078638ff */
[----:B------:R-:W-:Y:S01]  /*05a0*/  IMAD.SHL.U32 R40, R189, 0x40, RZ ;  /* 0x00000040bd287824 */ /* 0x000fe200078e00ff */
[----:B------:R-:W-:Y:S01]  /*05b0*/  LEA R72, P4, R195, R96, 0x7 ;  /* 0x00000060c3487211 */ /* 0x000fe200078838ff */
[----:B------:R-:W-:Y:S01]  /*05c0*/  IMAD.SHL.U32 R46, R215, 0x40, RZ ;  /* 0x00000040d72e7824 */ /* 0x000fe200078e00ff */
[C---:B------:R-:W-:Y:S01]  /*05d0*/  LOP3.LUT R197, R159.reuse, 0x88, RZ, 0xfc, !PT ;  /* 0x000000889fc57812 */ /* 0x040fe200078efcff */
[----:B------:R-:W2:Y:S01]  /*05e0*/  LDG.E.U16 R58, desc[UR14][R66.64+0x40] ;  /* 0x0000400e423a7981 */ /* 0x000ea2000c1e1500 */
[----:B------:R-:W-:Y:S01]  /*05f0*/  LOP3.LUT R161, R159, 0xb0, RZ, 0xfc, !PT ;  /* 0x000000b09fa17812 */ /* 0x000fe200078efcff */
[----:B------:R-:W-:Y:S01]  /*0600*/  IMAD.WIDE.U32 R56, R152, 0x2, R56 ;  /* 0x0000000298387825 */ /* 0x000fe200078e0038 */
[----:B------:R-:W-:-:S02]  /*0610*/  LEA.HI.X R69, R16, R97, RZ, 0x1, P2 ;  /* 0x0000006110457211 */ /* 0x000fc400010f0cff */
[----:B------:R-:W-:Y:S01]  /*0620*/  LOP3.LUT R183, R159, 0xc0, RZ, 0xfc, !PT ;  /* 0x000000c09fb77812 */ /* 0x000fe200078efcff */
[----:B------:R-:W-:Y:S01]  /*0630*/  IMAD.SHL.U32 R76, R161, 0x40, RZ ;  /* 0x00000040a14c7824 */ /* 0x000fe200078e00ff */
[C---:B------:R-:W-:Y:S02]  /*0640*/  LOP3.LUT R201, R159.reuse, 0xd0, RZ, 0xfc, !PT ;  /* 0x000000d09fc97812 */ /* 0x040fe400078efcff */
[----:B------:R-:W-:Y:S01]  /*0650*/  LOP3.LUT R165, R159, 0xb8, RZ, 0xfc, !PT ;  /* 0x000000b89fa57812 */ /* 0x000fe200078efcff */
[----:B------:R-:W2:Y:S01]  /*0660*/  LDG.E.U16 R66, desc[UR14][R18.64] ;  /* 0x0000000e12427981 */ /* 0x000ea2000c1e1500 */
[----:B------:R-:W-:Y:S01]  /*0670*/  LEA R24, P2, R181, R96, 0x7 ;  /* 0x00000060b5187211 */ /* 0x000fe200078438ff */
[----:B------:R-:W-:Y:S01]  /*0680*/  IMAD.SHL.U32 R80, R183, 0x40, RZ ;  /* 0x00000040b7507824 */ /* 0x000fe200078e00ff */
[-C--:B------:R-:W-:Y:S01]  /*0690*/  LEA.HI.X R71, R26, R97.reuse, RZ, 0x1, P3 ;  /* 0x000000611a477211 */ /* 0x080fe200018f0cff */
[----:B------:R0:W2:Y:S01]  /*06a0*/  LDG.E.U16 R67, desc[UR14][R18.64+0x40] ;  /* 0x0000400e12437981 */ /* 0x0000a2000c1e1500 */
[----:B------:R-:W-:Y:S01]  /*06b0*/  LEA.HI.X R73, R28, R97, RZ, 0x1, P4 ;  /* 0x000000611c497211 */ /* 0x000fe200020f0cff */
[----:B------:R-:W-:Y:S01]  /*06c0*/  IMAD.SHL.U32 R84, R201, 0x40, RZ ;  /* 0x00000040c9547824 */ /* 0x000fe200078e00ff */
[----:B------:R-:W-:-:S02]  /*06d0*/  SHF.L.U32 R42, R197, 0x6, RZ ;  /* 0x00000006c52a7819 */ /* 0x000fc400000006ff */
[C---:B------:R-:W-:Y:S02]  /*06e0*/  LOP3.LUT R187, R159.reuse, 0xc8, RZ, 0xfc, !PT ;  /* 0x000000c89fbb7812 */ /* 0x040fe400078efcff */
[C---:B------:R-:W-:Y:S02]  /*06f0*/  LOP3.LUT R199, R159.reuse, 0xd8, RZ, 0xfc, !PT ;  /* 0x000000d89fc77812 */ /* 0x040fe400078efcff */
[----:B------:R-:W-:Y:S01]  /*0700*/  LOP3.LUT R211, R159, 0xe0, RZ, 0xfc, !PT ;  /* 0x000000e09fd37812 */ /* 0x000fe200078efcff */
[----:B0-----:R-:W0:Y:S01]  /*0710*/  LDC.64 R18, c[0x0][0x218] ;  /* 0x00008600ff127b82 */ /* 0x001e220000000a00 */
[-C--:B------:R-:W-:Y:S01]  /*0720*/  LEA R26, P3, R189, R96.reuse, 0x7 ;  /* 0x00000060bd1a7211 */ /* 0x080fe200078638ff */
[----:B------:R-:W-:Y:S01]  /*0730*/  IMAD.SHL.U32 R82, R187, 0x40, RZ ;  /* 0x00000040bb527824 */ /* 0x000fe200078e00ff */
[-C--:B------:R-:W-:Y:S01]  /*0740*/  LEA R28, P4, R197, R96.reuse, 0x7 ;  /* 0x00000060c51c7211 */ /* 0x080fe200078838ff */
[----:B------:R-:W-:Y:S01]  /*0750*/  IMAD.SHL.U32 R86, R199, 0x40, RZ ;  /* 0x00000040c7567824 */ /* 0x000fe200078e00ff */
[----:B------:R-:W-:Y:S01]  /*0760*/  LEA R32, P6, R215, R96, 0x7 ;  /* 0x00000060d7207211 */ /* 0x000fe200078c38ff */
[----:B------:R-:W-:Y:S01]  /*0770*/  IMAD.SHL.U32 R88, R211, 0x40, RZ ;  /* 0x00000040d3587824 */ /* 0x000fe200078e00ff */
[----:B------:R-:W-:-:S02]  /*0780*/  LOP3.LUT R179, R159, 0xe8, RZ, 0xfc, !PT ;  /* 0x000000e89fb37812 */ /* 0x000fc400078efcff */
[C---:B------:R-:W-:Y:S01]  /*0790*/  LOP3.LUT R209, R159.reuse, 0xf0, RZ, 0xfc, !PT ;  /* 0x000000f09fd17812 */ /* 0x040fe200078efcff */
[----:B------:R-:W-:Y:S01]  /*07a0*/  IMAD.WIDE.U32 R60, R152, 0x2, R60 ;  /* 0x00000002983c7825 */ /* 0x000fe200078e003c */
[-C--:B------:R-:W-:Y:S01]  /*07b0*/  LEA.HI.X R25, R38, R97.reuse, RZ, 0x1, P2 ;  /* 0x0000006126197211 */ /* 0x080fe200010f0cff */
[----:B------:R-:W2:Y:S01]  /*07c0*/  LDG.E.U16 R47, desc[UR14][R56.64+0x40] ;  /* 0x0000400e382f7981 */ /* 0x000ea2000c1e1500 */
[----:B------:R-:W-:Y:S01]  /*07d0*/  LOP3.LUT R159, R159, 0xf8, RZ, 0xfc, !PT ;  /* 0x000000f89f9f7812 */ /* 0x000fe200078efcff */
[----:B------:R-:W-:Y:S01]  /*07e0*/  IMAD.SHL.U32 R92, R209, 0x40, RZ ;  /* 0x00000040d15c7824 */ /* 0x000fe200078e00ff */
[----:B------:R-:W-:Y:S02]  /*07f0*/  LEA R38, P2, R161, R96, 0x7 ;  /* 0x00000060a1267211 */ /* 0x000fe400078438ff */
[----:B------:R-:W-:Y:S01]  /*0800*/  SHF.L.U32 R78, R165, 0x6, RZ ;  /* 0x00000006a54e7819 */ /* 0x000fe200000006ff */
[----:B------:R-:W-:Y:S01]  /*0810*/  IMAD.SHL.U32 R94, R159, 0x40, RZ ;  /* 0x000000409f5e7824 */ /* 0x000fe200078e00ff */
[-C--:B------:R-:W-:Y:S01]  /*0820*/  LEA.HI.X R27, R40, R97.reuse, RZ, 0x1, P3 ;  /* 0x00000061281b7211 */ /* 0x080fe200018f0cff */
[----:B------:R-:W-:Y:S01]  /*0830*/  IMAD.WIDE.U32 R64, R152, 0x2, R64 ;  /* 0x0000000298407825 */ /* 0x000fe200078e0040 */
[-C--:B------:R-:W-:Y:S01]  /*0840*/  LEA.HI.X R29, R42, R97.reuse, RZ, 0x1, P4 ;  /* 0x000000612a1d7211 */ /* 0x080fe200020f0cff */
[----:B------:R-:W3:Y:S01]  /*0850*/  LDG.E.U16 R49, desc[UR14][R60.64] ;  /* 0x0000000e3c317981 */ /* 0x000ee2000c1e1500 */
[----:B------:R-:W-:-:S02]  /*0860*/  LEA.HI.X R33, R46, R97, RZ, 0x1, P6 ;  /* 0x000000612e217211 */ /* 0x000fc400030f0cff */
[-C--:B------:R-:W-:Y:S02]  /*0870*/  LEA R40, P3, R165, R96.reuse, 0x7 ;  /* 0x00000060a5287211 */ /* 0x080fe400078638ff */
[-C--:B------:R-:W-:Y:S01]  /*0880*/  LEA.HI.X R39, R76, R97.reuse, RZ, 0x1, P2 ;  /* 0x000000614c277211 */ /* 0x080fe200010f0cff */
[C---:B------:R-:W-:Y:S01]  /*0890*/  IMAD.WIDE.U32 R68, R152.reuse, 0x2, R68 ;  /* 0x0000000298447825 */ /* 0x040fe200078e0044 */
[-C--:B------:R-:W-:Y:S01]  /*08a0*/  LEA R2, P4, R183, R96.reuse, 0x7 ;  /* 0x00000060b7027211 */ /* 0x080fe200078838ff */
[----:B------:R-:W4:Y:S01]  /*08b0*/  LDG.E.U16 R42, desc[UR14][R52.64] ;  /* 0x0000000e342a7981 */ /* 0x000f22000c1e1500 */
[----:B------:R-:W-:Y:S01]  /*08c0*/  LEA R6, P6, R201, R96, 0x7 ;  /* 0x00000060c9067211 */ /* 0x000fe200078c38ff */
[----:B------:R-:W-:Y:S01]  /*08d0*/  IMAD.WIDE.U32 R70, R152, 0x2, R70 ;  /* 0x0000000298467825 */ /* 0x000fe200078e0046 */
[-C--:B------:R-:W-:Y:S01]  /*08e0*/  LEA.HI.X R41, R78, R97.reuse, RZ, 0x1, P3 ;  /* 0x000000614e297211 */ /* 0x080fe200018f0cff */
[----:B------:R-:W5:Y:S01]  /*08f0*/  LDG.E.U16 R46, desc[UR14][R56.64] ;  /* 0x0000000e382e7981 */ /* 0x000f62000c1e1500 */
[----:B------:R-:W-:-:S02]  /*0900*/  LEA.HI.X R3, R80, R97, RZ, 0x1, P4 ;  /* 0x0000006150037211 */ /* 0x000fc400020f0cff */
[----:B------:R-:W-:Y:S01]  /*0910*/  LEA.HI.X R7, R84, R97, RZ, 0x1, P6 ;  /* 0x0000006154077211 */ /* 0x000fe200030f0cff */
[C---:B------:R-:W-:Y:S01]  /*0920*/  IMAD.WIDE.U32 R74, R152.reuse, 0x2, R74 ;  /* 0x00000002984a7825 */ /* 0x040fe200078e004a */
[----:B------:R-:W-:Y:S01]  /*0930*/  SHF.L.U32 R90, R179, 0x6, RZ ;  /* 0x00000006b35a7819 */ /* 0x000fe200000006ff */
[----:B------:R-:W2:Y:S01]  /*0940*/  LDG.E.U16 R52, desc[UR14][R60.64+0x40] ;  /* 0x0000400e3c347981 */ /* 0x000ea2000c1e1500 */
[-C--:B------:R-:W-:Y:S01]  /*0950*/  LEA R4, P5, R187, R96.reuse, 0x7 ;  /* 0x00000060bb047211 */ /* 0x080fe200078a38ff */
[C---:B------:R-:W-:Y:S01]  /*0960*/  IMAD.WIDE.U32 R20, R152.reuse, 0x2, R20 ;  /* 0x0000000298147825 */ /* 0x040fe200078e0014 */
[-C--:B------:R-:W-:Y:S01]  /*0970*/  LEA R8, P0, R199, R96.reuse, 0x7 ;  /* 0x00000060c7087211 */ /* 0x080fe200078038ff */
[----:B------:R-:W2:Y:S01]  /*0980*/  LDG.E.U16 R54, desc[UR14][R64.64] ;  /* 0x0000000e40367981 */ /* 0x000ea2000c1e1500 */
[-C--:B------:R-:W-:Y:S01]  /*0990*/  LEA R10, P1, R211, R96.reuse, 0x7 ;  /* 0x00000060d30a7211 */ /* 0x080fe200078238ff */
[----:B------:R-:W-:Y:S01]  /*09a0*/  IMAD.WIDE.U32 R22, R152, 0x2, R22 ;  /* 0x0000000298167825 */ /* 0x000fe200078e0016 */
[-C--:B------:R-:W-:Y:S01]  /*09b0*/  LEA R12, P2, R179, R96.reuse, 0x7 ;  /* 0x00000060b30c7211 */ /* 0x080fe200078438ff */
[----:B------:R-:W2:Y:S01]  /*09c0*/  LDG.E.U16 R56, desc[UR14][R64.64+0x40] ;  /* 0x0000400e40387981 */ /* 0x000ea2000c1e1500 */
[----:B------:R-:W-:-:S02]  /*09d0*/  LEA R14, P3, R209, R96, 0x7 ;  /* 0x00000060d10e7211 */ /* 0x000fc400078638ff */
[----:B------:R-:W-:Y:S01]  /*09e0*/  LEA R16, P4, R159, R96, 0x7 ;  /* 0x000000609f107211 */ /* 0x000fe200078838ff */
[----:B------:R-:W-:Y:S01]  /*09f0*/  IMAD.WIDE.U32 R26, R152, 0x2, R26 ;  /* 0x00000002981a7825 */ /* 0x000fe200078e001a */
[-C--:B------:R-:W-:Y:S01]  /*0a00*/  LEA.HI.X R5, R82, R97.reuse, RZ, 0x1, P5 ;  /* 0x0000006152057211 */ /* 0x080fe200028f0cff */
[----:B------:R-:W2:Y:S01]  /*0a10*/  LDG.E.U16 R57, desc[UR14][R68.64] ;  /* 0x0000000e44397981 */ /* 0x000ea2000c1e1500 */
[-C--:B------:R-:W-:Y:S01]  /*0a20*/  LEA.HI.X R9, R86, R97.reuse, RZ, 0x1, P0 ;  /* 0x0000006156097211 */ /* 0x080fe200000f0cff */
[----:B------:R-:W-:Y:S01]  /*0a30*/  IMAD.WIDE.U32 R28, R152, 0x2, R28 ;  /* 0x00000002981c7825 */ /* 0x000fe200078e001c */
[-C--:B------:R-:W-:Y:S01]  /*0a40*/  LEA.HI.X R11, R88, R97.reuse, RZ, 0x1, P1 ;  /* 0x00000061580b7211 */ /* 0x080fe200008f0cff */
[----:B------:R-:W2:Y:S01]  /*0a50*/  LDG.E.U16 R59, desc[UR14][R68.64+0x40] ;  /* 0x0000400e443b7981 */ /* 0x000ea2000c1e1500 */
[-C--:B------:R-:W-:Y:S01]  /*0a60*/  LEA.HI.X R13, R90, R97.reuse, RZ, 0x1, P2 ;  /* 0x000000615a0d7211 */ /* 0x080fe200010f0cff */
[----:B------:R-:W-:Y:S01]  /*0a70*/  IMAD.WIDE.U32 R30, R152, 0x2, R30 ;  /* 0x00000002981e7825 */ /* 0x000fe200078e001e */
[-C--:B------:R-:W-:Y:S01]  /*0a80*/  LEA.HI.X R15, R92, R97.reuse, RZ, 0x1, P3 ;  /* 0x000000615c0f7211 */ /* 0x080fe200018f0cff */
[----:B------:R-:W2:Y:S01]  /*0a90*/  LDG.E.U16 R60, desc[UR14][R70.64] ;  /* 0x0000000e463c7981 */ /* 0x000ea2000c1e1500 */
[----:B------:R-:W-:Y:S01]  /*0aa0*/  LEA.HI.X R17, R94, R97, RZ, 0x1, P4 ;  /* 0x000000615e117211 */ /* 0x000fe200020f0cff */
[----:B------:R-:W-:-:S02]  /*0ab0*/  IMAD.WIDE.U32 R36, R152, 0x2, R36 ;  /* 0x0000000298247825 */ /* 0x000fc400078e0024 */
[----:B------:R-:W2:Y:S02]  /*0ac0*/  LDG.E.U16 R61, desc[UR14][R70.64+0x40] ;  /* 0x0000400e463d7981 */ /* 0x000ea4000c1e1500 */
[C---:B------:R-:W-:Y:S02]  /*0ad0*/  IMAD.WIDE.U32 R38, R152.reuse, 0x2, R38 ;  /* 0x0000000298267825 */ /* 0x040fe400078e0026 */
[----:B------:R-:W2:Y:S02]  /*0ae0*/  LDG.E.U16 R64, desc[UR14][R74.64] ;  /* 0x0000000e4a407981 */ /* 0x000ea4000c1e1500 */
[C---:B------:R-:W-:Y:S02]  /*0af0*/  IMAD.WIDE.U32 R62, R152.reuse, 0x2, R62 ;  /* 0x00000002983e7825 */ /* 0x040fe400078e003e */
[----:B------:R-:W2:Y:S02]  /*0b00*/  LDG.E.U16 R65, desc[UR14][R74.64+0x40] ;  /* 0x0000400e4a417981 */ /* 0x000ea4000c1e1500 */
        /* <DEDUP_REMOVED lines=26> */
[C---:B------:R-:W-:Y:S02]  /*0cb0*/  IMAD.SHL.U32 R170, R217.reuse, 0x4, RZ ;  /* 0x00000004d9aa7824 */ /* 0x040fe400078e00ff */
[----:B------:R-:W2:Y:S04]  /*0cc0*/  LDG.E.U16 R30, desc[UR14][R38.64+0x40] ;  /* 0x0000400e261e7981 */ /* 0x000ea8000c1e1500 */
[----:B------:R-:W2:Y:S04]  /*0cd0*/  LDG.E.U16 R51, desc[UR14][R62.64] ;  /* 0x0000000e3e337981 */ /* 0x000ea8000c1e1500 */
[----:B------:R-:W2:Y:S04]  /*0ce0*/  LDG.E.U16 R53, desc[UR14][R62.64+0x40] ;  /* 0x0000400e3e357981 */ /* 0x000ea8000c1e1500 */
[----:B------:R-:W2:Y:S04]  /*0cf0*/  LDG.E.U16 R37, desc[UR14][R6.64] ;  /* 0x0000000e06257981 */ /* 0x000ea8000c1e1500 */
[----:B------:R0:W2:Y:S04]  /*0d00*/  LDG.E.U16 R38, desc[UR14][R6.64+0x40] ;  /* 0x0000400e06267981 */ /* 0x0000a8000c1e1500 */
[----:B------:R-:W2:Y:S04]  /*0d10*/  LDG.E.U16 R62, desc[UR14][R72.64] ;  /* 0x0000000e483e7981 */ /* 0x000ea8000c1e1500 */
[----:B------:R-:W2:Y:S01]  /*0d20*/  LDG.E.U16 R63, desc[UR14][R72.64+0x40] ;  /* 0x0000400e483f7981 */ /* 0x000ea2000c1e1500 */
[----:B0-----:R-:W-:-:S03]  /*0d30*/  LEA R6, P0, R217, R18, 0x3 ;  /* 0x00000012d9067211 */ /* 0x001fc600078018ff */
[----:B------:R-:W2:Y:S01]  /*0d40*/  LDG.E.U16 R23, desc[UR14][R32.64] ;  /* 0x0000000e20177981 */ /* 0x000ea2000c1e1500 */
[----:B------:R-:W-:Y:S01]  /*0d50*/  IMAD.SHL.U32 R168, R171, 0x80, RZ ;  /* 0x00000080aba87824 */ /* 0x000fe200078e00ff */
[----:B------:R-:W-:Y:S01]  /*0d60*/  LEA.HI.X R7, R170, R19, RZ, 0x1, P0 ;  /* 0x00000013aa077211 */ /* 0x000fe200000f0cff */
[----:B------:R-:W-:Y:S01]  /*0d70*/  IMAD.SHL.U32 R160, R191, 0x80, RZ ;  /* 0x00000080bfa07824 */ /* 0x000fe200078e00ff */
[----:B------:R-:W2:Y:S01]  /*0d80*/  LDG.E.U16 R26, desc[UR14][R34.64+0x40] ;  /* 0x0000400e221a7981 */ /* 0x000ea2000c1e1500 */
[----:B------:R-:W-:-:S03]  /*0d90*/  IMAD.SHL.U32 R158, R169, 0x80, RZ ;  /* 0x00000080a99e7824 */ /* 0x000fc600078e00ff */
[----:B------:R-:W2:Y:S01]  /*0da0*/  LDG.E.U16 R72, desc[UR14][R24.64] ;  /* 0x0000000e18487981 */ /* 0x000ea2000c1e1500 */
[----:B------:R-:W-:-:S03]  /*0db0*/  IMAD.SHL.U32 R164, R203, 0x80, RZ ;  /* 0x00000080cba47824 */ /* 0x000fc600078e00ff */
[----:B------:R-:W2:Y:S01]  /*0dc0*/  LDG.E.U16 R73, desc[UR14][R24.64+0x40] ;  /* 0x0000400e18497981 */ /* 0x000ea2000c1e1500 */
[----:B------:R-:W-:Y:S01]  /*0dd0*/  IMAD.SHL.U32 R156, R213, 0x80, RZ ;  /* 0x00000080d59c7824 */ /* 0x000fe200078e00ff */
[----:B------:R-:W-:Y:S01]  /*0de0*/  SHF.L.U32 R166, R175, 0x7, RZ ;  /* 0x00000007afa67819 */ /* 0x000fe200000006ff */
[----:B------:R-:W-:Y:S01]  /*0df0*/  IMAD.SHL.U32 R162, R153, 0x80, RZ ;  /* 0x0000008099a27824 */ /* 0x000fe200078e00ff */
[----:B------:R-:W2:Y:S04]  /*0e00*/  LDG.E.U16 R31, desc[UR14][R40.64] ;  /* 0x0000000e281f7981 */ /* 0x000ea8000c1e1500 */
[----:B------:R-:W2:Y:S04]  /*0e10*/  LDG.E.U16 R36, desc[UR14][R4.64+0x40] ;  /* 0x0000400e04247981 */ /* 0x000ea8000c1e1500 */
[----:B------:R-:W2:Y:S04]  /*0e20*/  LDG.E.U16 R24, desc[UR14][R32.64+0x40] ;  /* 0x0000400e20187981 */ /* 0x000ea8000c1e1500 */
[----:B------:R-:W2:Y:S04]  /*0e30*/  LDG.E.U16 R25, desc[UR14][R34.64] ;  /* 0x0000000e22197981 */ /* 0x000ea8000c1e1500 */
[----:B------:R-:W2:Y:S04]  /*0e40*/  LDG.E.U16 R39, desc[UR14][R8.64] ;  /* 0x0000000e08277981 */ /* 0x000ea8000c1e1500 */
[----:B------:R-:W2:Y:S04]  /*0e50*/  LDG.E.U16 R32, desc[UR14][R40.64+0x40] ;  /* 0x0000400e28207981 */ /* 0x000ea8000c1e1500 */
[----:B------:R-:W2:Y:S04]  /*0e60*/  LDG.E.U16 R33, desc[UR14][R2.64] ;  /* 0x0000000e02217981 */ /* 0x000ea8000c1e1500 */
[----:B------:R0:W2:Y:S04]  /*0e70*/  LDG.E.U16 R34, desc[UR14][R2.64+0x40] ;  /* 0x0000400e02227981 */ /* 0x0000a8000c1e1500 */
[----:B------:R1:W2:Y:S04]  /*0e80*/  LDG.E.U16 R35, desc[UR14][R4.64] ;  /* 0x0000000e04237981 */ /* 0x0002a8000c1e1500 */
[----:B------:R1:W2:Y:S01]  /*0e90*/  LDG.E.U16 R40, desc[UR14][R8.64+0x40] ;  /* 0x0000400e08287981 */ /* 0x0002a2000c1e1500 */
[----:B0-----:R-:W-:-:S03]  /*0ea0*/  LEA R2, P0, R171, R18, 0x8 ;  /* 0x00000012ab027211 */ /* 0x001fc600078040ff */
[----:B------:R-:W2:Y:S01]  /*0eb0*/  LDG.E.U16 R41, desc[UR14][R10.64] ;  /* 0x0000000e0a297981 */ /* 0x000ea2000c1e1500 */
[----:B-1----:R-:W-:-:S03]  /*0ec0*/  LEA R4, P1, R191, R18, 0x8 ;  /* 0x00000012bf047211 */ /* 0x002fc600078240ff */
[----:B------:R0:W2:Y:S01]  /*0ed0*/  LDG.E.U16 R77, desc[UR14][R10.64+0x40] ;  /* 0x0000400e0a4d7981 */ /* 0x0000a2000c1e1500 */
[----:B------:R-:W-:-:S03]  /*0ee0*/  LEA R8, P2, R175, R18, 0x8 ;  /* 0x00000012af087211 */ /* 0x000fc600078440ff */
[----:B------:R-:W2:Y:S04]  /*0ef0*/  LDG.E.U16 R78, desc[UR14][R12.64] ;  /* 0x0000000e0c4e7981 */ /* 0x000ea8000c1e1500 */
[----:B------:R1:W2:Y:S01]  /*0f00*/  LDG.E.U16 R79, desc[UR14][R12.64+0x40] ;  /* 0x0000400e0c4f7981 */ /* 0x0002a2000c1e1500 */
[----:B0-----:R-:W-:-:S03]  /*0f10*/  LEA R10, P3, R169, R18, 0x8 ;  /* 0x00000012a90a7211 */ /* 0x001fc600078640ff */
[----:B------:R-:W2:Y:S04]  /*0f20*/  LDG.E.U16 R80, desc[UR14][R14.64] ;  /* 0x0000000e0e507981 */ /* 0x000ea8000c1e1500 */
[----:B------:R0:W2:Y:S01]  /*0f30*/  LDG.E.U16 R81, desc[UR14][R14.64+0x40] ;  /* 0x0000400e0e517981 */ /* 0x0000a2000c1e1500 */
[----:B-1----:R-:W-:-:S03]  /*0f40*/  LEA R12, P4, R203, R18, 0x8 ;  /* 0x00000012cb0c7211 */ /* 0x002fc600078840ff */
[----:B------:R-:W2:Y:S04]  /*0f50*/  LDG.E.U16 R82, desc[UR14][R16.64] ;  /* 0x0000000e10527981 */ /* 0x000ea8000c1e1500 */
[----:B------:R1:W2:Y:S01]  /*0f60*/  LDG.E.U16 R83, desc[UR14][R16.64+0x40] ;  /* 0x0000400e10537981 */ /* 0x0002a2000c1e1500 */
[-C--:B0-----:R-:W-:Y:S02]  /*0f70*/  LEA R14, P5, R213, R18.reuse, 0x8 ;  /* 0x00000012d50e7211 */ /* 0x081fe400078a40ff */
[-C--:B------:R-:W-:Y:S02]  /*0f80*/  LEA.HI.X R3, R168, R19.reuse, RZ, 0x1, P0 ;  /* 0x00000013a8037211 */ /* 0x080fe400000f0cff */
[----:B------:R-:W-:Y:S02]  /*0f90*/  LEA.HI.X R5, R160, R19, RZ, 0x1, P1 ;  /* 0x00000013a0057211 */ /* 0x000fe400008f0cff */
[----:B-1----:R-:W-:-:S02]  /*0fa0*/  LEA R16, P6, R153, R18, 0x8 ;  /* 0x0000001299107211 */ /* 0x002fc400078c40ff */
[-C--:B------:R-:W-:Y:S02]  /*0fb0*/  LEA.HI.X R9, R166, R19.reuse, RZ, 0x1, P2 ;  /* 0x00000013a6097211 */ /* 0x080fe400010f0cff */
[-C--:B------:R-:W-:Y:S02]  /*0fc0*/  LEA.HI.X R11, R158, R19.reuse, RZ, 0x1, P3 ;  /* 0x000000139e0b7211 */ /* 0x080fe400018f0cff */
[-C--:B------:R-:W-:Y:S02]  /*0fd0*/  LEA.HI.X R13, R164, R19.reuse, RZ, 0x1, P4 ;  /* 0x00000013a40d7211 */ /* 0x080fe400020f0cff */
[-C--:B------:R-:W-:Y:S02]  /*0fe0*/  LEA.HI.X R15, R156, R19.reuse, RZ, 0x1, P5 ;  /* 0x000000139c0f7211 */ /* 0x080fe400028f0cff */
[----:B------:R-:W-:Y:S01]  /*0ff0*/  LEA.HI.X R17, R162, R19, RZ, 0x1, P6 ;  /* 0x00000013a2117211 */ /* 0x000fe200030f0cff */
[----:B------:R-:W-:-:S04]  /*1000*/  IMAD.WIDE.U32 R6, R152, 0x2, R6 ;  /* 0x0000000298067825 */ /* 0x000fc800078e0006 */
[C---:B------:R-:W-:Y:S01]  /*1010*/  IMAD.WIDE.U32 R2, R152.reuse, 0x2, R2 ;  /* 0x0000000298027825 */ /* 0x040fe200078e0002 */
[----:B------:R-:W2:Y:S03]  /*1020*/  LDG.E.U16 R18, desc[UR14][R6.64] ;  /* 0x0000000e06127981 */ /* 0x000ea6000c1e1500 */
        /* <DEDUP_REMOVED lines=11> */
[----:B------:R-:W2:Y:S04]  /*10e0*/  LDG.E.U16 R94, desc[UR14][R8.64] ;  /* 0x0000000e085e7981 */ /* 0x000ea8000c1e1500 */
        /* <DEDUP_REMOVED lines=24> */
[----:B------:R-:W2:Y:S01]  /*1270*/  LDG.E.U16 R3, desc[UR14][R16.64+0xc0] ;  /* 0x0000c00e10037981 */ /* 0x000ea2000c1e1500 */
[----:B------:R-:W1:Y:S01]  /*1280*/  S2UR UR12, SR_CgaCtaId ;  /* 0x00000000000c79c3 */ /* 0x000e620000008800 */
[----:B0-----:R-:W-:Y:S01]  /*1290*/  IMAD R5, R152, 0x2, R170 ;  /* 0x0000000298057824 */ /* 0x001fe200078e02aa */
[----:B------:R-:W-:Y:S01]  /*12a0*/  SHF.R.U32.HI R4, RZ, 0x1, R217 ;  /* 0x00000001ff047819 */ /* 0x000fe200000116d9 */
[----:B------:R-:W-:-:S03]  /*12b0*/  UMOV UR4, 0x400 ;  /* 0x0000040000047882 */ /* 0x000fc60000000000 */
[----:B------:R-:W-:Y:S02]  /*12c0*/  LOP3.LUT R5, R5, R4, RZ, 0x3c, !PT ;  /* 0x0000000405057212 */ /* 0x000fe400078e3cff */
[----:B------:R-:W-:Y:S01]  /*12d0*/  SHF.R.U32.HI R4, RZ, 0x5, R0 ;  /* 0x00000005ff047819 */ /* 0x000fe20000011600 */
[----:B-1----:R-:W-:-:S03]  /*12e0*/  ULEA UR12, UR12, UR4, 0x18 ;  /* 0x000000040c0c7291 */ /* 0x002fc6000f8ec03f */
[----:B------:R-:W-:Y:S02]  /*12f0*/  R2UR UR4, R4 ;  /* 0x00000000040472ca */ /* 0x000fe400000e0000 */
[----:B------:R-:W-:-:S04]  /*1300*/  LOP3.LUT R4, R5, 0x40, RZ, 0x3c, !PT ;  /* 0x0000004005047812 */ /* 0x000fc800078e3cff */
[----:B----4-:R-:W-:Y:S04]  /*1310*/  STS.U16 [R5+UR12], R42 ;  /* 0x0000002a05007988 */ /* 0x010fe8000800040c */
[----:B------:R-:W-:Y:S04]  /*1320*/  STS.U16 [R5+UR12+0x400], R44 ;  /* 0x0004002c05007988 */ /* 0x000fe8000800040c */
[----:B-----5:R-:W-:Y:S04]  /*1330*/  STS.U16 [R5+UR12+0x800], R46 ;  /* 0x0008002e05007988 */ /* 0x020fe8000800040c */
[----:B------:R-:W-:Y:S04]  /*1340*/  STS.U16 [R5+UR12+0xc00], R48 ;  /* 0x000c003005007988 */ /* 0x000fe8000800040c */
[----:B---3--:R-:W-:Y:S04]  /*1350*/  STS.U16 [R5+UR12+0x1000], R49 ;  /* 0x0010003105007988 */ /* 0x008fe8000800040c */
[----:B--2---:R-:W-:Y:S04]  /*1360*/  STS.U16 [R5+UR12+0x1400], R51 ;  /* 0x0014003305007988 */ /* 0x004fe8000800040c */
[----:B------:R-:W-:Y:S04]  /*1370*/  STS.U16 [R5+UR12+0x1800], R54 ;  /* 0x0018003605007988 */ /* 0x000fe8000800040c */
        /* <DEDUP_REMOVED lines=25> */
[----:B------:R-:W-:Y:S04]  /*1510*/  STS.U16 [R4+UR12], R43 ;  /* 0x0000002b04007988 */ /* 0x000fe8000800040c */
        /* <DEDUP_REMOVED lines=46> */
[----:B------:R0:W-:Y:S04]  /*1800*/  STS.U16 [R5+UR12+0xbc00], R108 ;  /* 0x00bc006c05007988 */ /* 0x0001e8000800040c */
        /* <DEDUP_REMOVED lines=13> */
[----:B------:R-:W-:Y:S01]  /*18e0*/  STS.U16 [R4+UR12+0xb800], R7 ;  /* 0x00b8000704007988 */ /* 0x000fe2000800040c */
[----:B------:R-:W-:-:S02]  /*18f0*/  UIADD3 UR5, UR12, 0x8000, URZ ;  /* 0x000080000c057890 */ /* 0x000fc4000fffe03f */
[----:B------:R-:W-:Y:S01]  /*1900*/  USHF.L.U32 UR4, UR4, 0x7, URZ ;  /* 0x0000000704047899 */ /* 0x000fe2000800063f */
[----:B------:R2:W-:Y:S04]  /*1910*/  STS.U16 [R4+UR12+0x9c00], R2 ;  /* 0x009c000204007988 */ /* 0x0005e8000800040c */
[----:B------:R3:W-:Y:S01]  /*1920*/  STS.U16 [R4+UR12+0xbc00], R3 ;  /* 0x00bc000304007988 */ /* 0x0007e2000800040c */
[----:B------:R-:W-:Y:S01]  /*1930*/  UMOV UR7, 0x40000040 ;  /* 0x4000004000077882 */ /* 0x000fe20000000000 */
[----:B0-----:R-:W-:Y:S01]  /*1940*/  SHF.R.S32.HI R5, RZ, 0x5, R0 ;  /* 0x00000005ff057819 */ /* 0x001fe20000011400 */
[----:B-1----:R-:W0:Y:S08]  /*1950*/  LDC.64 R154, c[0x0][0x220] ;  /* 0x00008800ff9a7b82 */ /* 0x002e300000000a00 */
[----:B------:R-:W-:Y:S01]  /*1960*/  BAR.SYNC.DEFER_BLOCKING 0x0 ;  /* 0x0000000000007b1d */ /* 0x000fe20000010000 */
[----:B------:R-:W-:-:S02]  /*1970*/  USHF.R.U32.HI UR5, URZ, 0x4, UR5 ;  /* 0x000000043f057899 */ /* 0x000fc40008011605 */
[----:B------:R-:W-:Y:S02]  /*1980*/  ULOP3.LUT UR4, UR4, 0x200, URZ, 0xc0, !UPT ;  /* 0x0000020004047892 */ /* 0x000fe4000f8ec03f */
[----:B------:R-:W-:Y:S02]  /*1990*/  USGXT.U32 UR9, UR5, 0xe ;  /* 0x0000000e0509789a */ /* 0x000fe40008000000 */
[----:B------:R-:W-:Y:S02]  /*19a0*/  ULEA.HI UR4, UR12, UR4, URZ, 0x1c ;  /* 0x000000040c047291 */ /* 0x000fe4000f8fe03f */
[----:B------:R-:W-:Y:S02]  /*19b0*/  ULOP3.LUT UR6, UR9, 0x2000000, URZ, 0xfc, !UPT ;  /* 0x0200000009067892 */ /* 0x000fe4000f8efc3f */
[----:B------:R-:W-:Y:S01]  /*19c0*/  ULOP3.LUT UR8, UR4, 0x3fff, URZ, 0xc0, !UPT ;  /* 0x00003fff04087892 */ /* 0x000fe2000f8ec03f */
[----:B------:R-:W-:-:S06]  /*19d0*/  UMOV UR5, 0x40000040 ;  /* 0x4000004000057882 */ /* 0x000fcc0000000000 */
[----:B------:R-:W-:Y:S01]  /*19e0*/  UMOV UR4, UR8 ;  /* 0x0000000800047c82 */ /* 0x000fe20008000000 */
[----:B------:R-:W-:-:S06]  /*19f0*/  WARPGROUP.ARRIVE ;  /* 0x00000000000079c5 */ /* 0x000fcc0000000000 */
[----:B------:R-:W-:Y:S01]  /*1a00*/  HGMMA.64x128x16.F32.BF16 R88, gdesc[UR4].tnspB, RZ, !UPT ;  /* 0x41e00000045879f0 */ /* 0x000fe2000c7018ff */
[----:B------:R-:W-:Y:S02]  /*1a10*/  UIADD3 UR10, UP1, UR9, 0x2000080, URZ ;  /* 0x02000080090a7890 */ /* 0x000fe4000ff3e03f */
[----:B------:R-:W-:Y:S01]  /*1a20*/  UIADD3 UR8, UP0, UR8, 0x2, URZ ;  /* 0x0000000208087890 */ /* 0x000fe2000ff1e03f */
[----:B------:R-:W-:Y:S01]  /*1a30*/  UMOV UR4, URZ ;  /* 0x0000003f00047c82 */ /* 0x000fe20008000000 */
[----:B------:R-:W-:Y:S02]  /*1a40*/  UMOV UR5, URZ ;  /* 0x0000003f00057c82 */ /* 0x000fe40008000000 */
[----:B------:R-:W-:Y:S02]  /*1a50*/  UIADD3.X UR9, UR4, 0x40000040, URZ, UP0, !UPT ;  /* 0x4000004004097890 */ /* 0x000fe400087fe43f */
[----:B------:R-:W-:-:S09]  /*1a60*/  UIADD3.X UR11, UR5, 0x40000040, URZ, UP1, !UPT ;  /* 0x40000040050b7890 */ /* 0x000fd20008ffe43f */
[----:B------:R-:W-:Y:S01]  /*1a70*/  HGMMA.64x128x16.F32.BF16 R88, gdesc[UR8].tnspB, R88 ;  /* 0x41e00000085879f0 */ /* 0x000fe20008701858 */
[----:B------:R-:W-:Y:S02]  /*1a80*/  UIADD3.64 UR18, UR10, 0x80, URZ ;  /* 0x000000800a127897 */ /* 0x000fe4000fffe03f */
[----:B------:R-:W-:Y:S02]  /*1a90*/  UIADD3.64 UR16, UR8, 0x2, URZ ;  /* 0x0000000208107897 */ /* 0x000fe4000fffe03f */
[----:B------:R-:W-:Y:S02]  /*1aa0*/  UIADD3.64 UR22, UR10, 0x100, URZ ;  /* 0x000001000a167897 */ /* 0x000fe4000fffe03f */
[----:B------:R-:W-:-:S05]  /*1ab0*/  UIADD3.64 UR20, UR8, 0x4, URZ ;  /* 0x0000000408147897 */ /* 0x000fca000fffe03f */
[----:B------:R-:W-:Y:S01]  /*1ac0*/  HGMMA.64x128x16.F32.BF16 R88, gdesc[UR16].tnspB, R88 ;  /* 0x41e00000105879f0 */ /* 0x000fe20008701858 */
[----:B------:R-:W-:-:S11]  /*1ad0*/  UIADD3.64 UR4, UR8, 0x3fe, URZ ;  /* 0x000003fe08047897 */ /* 0x000fd6000fffe03f */
[----:B------:R-:W-:-:S12]  /*1ae0*/  HGMMA.64x128x16.F32.BF16 R88, gdesc[UR20].tnspB, R88 ;  /* 0x41e00000145879f0 */ /* 0x000fd80008701858 */
[----:B------:R-:W-:Y:S01]  /*1af0*/  HGMMA.64x128x16.F32.BF16 R24, gdesc[UR4].tnspB, RZ, !UPT ;  /* 0x41e00000041879f0 */ /* 0x000fe2000c7018ff */
[----:B------:R-:W-:Y:S01]  /*1b00*/  UIADD3.64 UR4, UR8, 0x400, URZ ;  /* 0x0000040008047897 */ /* 0x000fe2000fffe03f */
[----:B------:R-:W-:Y:S01]  /*1b10*/  UMOV UR6, UR10 ;  /* 0x0000000a00067c82 */ /* 0x000fe20008000000 */
[----:B------:R-:W-:Y:S01]  /*1b20*/  UMOV UR7, UR11 ;  /* 0x0000000b00077c82 */ /* 0x000fe20008000000 */
[----:B------:R-:W-:-:S08]  /*1b30*/  UIADD3.64 UR16, UR8, 0x402, URZ ;  /* 0x0000040208107897 */ /* 0x000fd0000fffe03f */
[----:B------:R-:W-:Y:S01]  /*1b40*/  HGMMA.64x128x16.F32.BF16 R24, gdesc[UR4].tnspB, R24 ;  /* 0x41e00000041879f0 */ /* 0x000fe20008701818 */
[----:B------:R-:W-:-:S11]  /*1b50*/  UIADD3.64 UR4, UR8, 0x404, URZ ;  /* 0x0000040408047897 */ /* 0x000fd6000fffe03f */
[----:B------:R-:W-:Y:S01]  /*1b60*/  HGMMA.64x128x16.F32.BF16 R24, gdesc[UR16].tnspB, R24 ;  /* 0x41e00000101879f0 */ /* 0x000fe20008701818 */
[----:B------:R-:W-:Y:S01]  /*1b70*/  UMOV UR6, UR22 ;  /* 0x0000001600067c82 */ /* 0x000fe20008000000 */
[----:B------:R-:W-:-:S10]  /*1b80*/  UMOV UR7, UR23 ;  /* 0x0000001700077c82 */ /* 0x000fd40008000000 */
[----:B------:R-:W-:Y:S01]  /*1b90*/  HGMMA.64x128x16.F32.BF16 R24, gdesc[UR4].tnspB, R24, gsb0 ;  /* 0x41e00000041879f0 */ /* 0x000fe20008001818 */
[C---:B--2---:R-:W-:Y:S01]  /*1ba0*/  SHF.L.U32 R2, R0.reuse, 0x5, RZ ;  /* 0x0000000500027819 */ /* 0x044fe200000006ff */
[C---:B---3--:R-:W-:Y:S01]  /*1bb0*/  IMAD.SHL.U32 R4, R0.reuse, 0x200, RZ ;  /* 0x0000020000047824 */ /* 0x048fe200078e00ff */
[----:B------:R-:W-:Y:S01]  /*1bc0*/  SGXT R5, R5, 0x1 ;  /* 0x000000010505781a */ /* 0x000fe20000000200 */
[C---:B------:R-:W-:Y:S01]  /*1bd0*/  IMAD.SHL.U32 R3, R0.reuse, 0x10, RZ ;  /* 0x0000001000037824 */ /* 0x040fe200078e00ff */
[----:B------:R-:W-:Y:S01]  /*1be0*/  SHF.R.S32.HI R6, RZ, 0x2, R0 ;  /* 0x00000002ff067819 */ /* 0x000fe20000011400 */
[----:B------:R-:W-:Y:S01]  /*1bf0*/  IMAD.SHL.U32 R0, R0, 0x2, RZ ;  /* 0x0000000200007824 */ /* 0x000fe200078e00ff */
[----:B------:R-:W-:Y:S02]  /*1c00*/  LOP3.LUT R2, R2, 0x60, RZ, 0xc0, !PT ;  /* 0x0000006002027812 */ /* 0x000fe400078ec0ff */
[----:B------:R-:W-:Y:S02]  /*1c10*/  LOP3.LUT R4, R4, 0x3000, RZ, 0xc0, !PT ;  /* 0x0000300004047812 */ /* 0x000fe400078ec0ff */
[----:B------:R-:W-:-:S02]  /*1c20*/  LOP3.LUT R7, R5, 0x4010, RZ, 0xc0, !PT ;  /* 0x0000401005077812 */ /* 0x000fc400078ec0ff */
[--C-:B------:R-:W-:Y:S02]  /*1c30*/  LOP3.LUT R5, R2, 0xf80, R3.reuse, 0xf8, !PT ;  /* 0x00000f8002057812 */ /* 0x100fe400078ef803 */
[----:B------:R-:W-:Y:S02]  /*1c40*/  LOP3.LUT R4, R4, 0x70, R3, 0xf8, !PT ;  /* 0x0000007004047812 */ /* 0x000fe400078ef803 */
[----:B------:R-:W-:Y:S02]  /*1c50*/  SGXT R2, R6, 0x1 ;  /* 0x000000010602781a */ /* 0x000fe40000000200 */
[----:B------:R-:W-:Y:S02]  /*1c60*/  LOP3.LUT R7, R7, 0x180, R0, 0xf8, !PT ;  /* 0x0000018007077812 */ /* 0x000fe400078ef800 */
[----:B------:R-:W-:Y:S02]  /*1c70*/  LOP3.LUT R2, R5, 0x4010, R2, 0xf8, !PT ;  /* 0x0000401005027812 */ /* 0x000fe400078ef802 */
[----:B------:R-:W-:-:S02]  /*1c80*/  LOP3.LUT R0, R7, R4, RZ, 0x3c, !PT ;  /* 0x0000000407007212 */ /* 0x000fc400078e3cff */
[----:B------:R-:W-:Y:S02]  /*1c90*/  LOP3.LUT R3, R2, 0x10, RZ, 0x3c, !PT ;  /* 0x0000001002037812 */ /* 0x000fe400078e3cff */
[----:B0-----:R-:W-:Y:S01]  /*1ca0*/  LEA R212, P2, R171, R154, 0x9 ;  /* 0x0000009aabd47211 */ /* 0x001fe200078448ff */
[----:B------:R-:W-:Y:S01]  /*1cb0*/  IMAD.SHL.U32 R174, R193, 0x80, RZ ;  /* 0x00000080c1ae7824 */ /* 0x000fe200078e00ff */
[----:B------:R-:W-:Y:S01]  /*1cc0*/  SHF.L.U32 R172, R215, 0x7, RZ ;  /* 0x00000007d7ac7819 */ /* 0x000fe200000006ff */
[----:B------:R-:W-:Y:S02]  /*1cd0*/  IMAD.SHL.U32 R176, R205, 0x80, RZ ;  /* 0x00000080cdb07824 */ /* 0x000fe400078e00ff */
[----:B------:R-:W-:Y:S02]  /*1ce0*/  IMAD.SHL.U32 R178, R161, 0x80, RZ ;  /* 0x00000080a1b27824 */ /* 0x000fe400078e00ff */
[----:B------:R-:W-:Y:S01]  /*1cf0*/  IMAD.SHL.U32 R180, R165, 0x80, RZ ;  /* 0x00000080a5b47824 */ /* 0x000fe200078e00ff */
[----:B------:R-:W-:Y:S01]  /*1d00*/  SHF.L.U32 R182, R183, 0x7, RZ ;  /* 0x00000007b7b67819 */ /* 0x000fe200000006ff */
[----:B------:R-:W-:Y:S01]  /*1d10*/  IMAD.SHL.U32 R184, R187, 0x80, RZ ;  /* 0x00000080bbb87824 */ /* 0x000fe200078e00ff */
[----:B------:R-:W-:Y:S01]  /*1d20*/  SHF.L.U32 R192, R179, 0x7, RZ ;  /* 0x00000007b3c07819 */ /* 0x000fe200000006ff */
[----:B------:R-:W-:-:S02]  /*1d30*/  IMAD.SHL.U32 R186, R201, 0x80, RZ ;  /* 0x00000080c9ba7824 */ /* 0x000fc400078e00ff */
[----:B------:R-:W-:Y:S02]  /*1d40*/  IMAD.SHL.U32 R188, R199, 0x80, RZ ;  /* 0x00000080c7bc7824 */ /* 0x000fe400078e00ff */
[----:B------:R-:W-:Y:S02]  /*1d50*/  IMAD.SHL.U32 R190, R211, 0x80, RZ ;  /* 0x00000080d3be7824 */ /* 0x000fe400078e00ff */
[----:B------:R-:W-:Y:S01]  /*1d60*/  IMAD.SHL.U32 R196, R209, 0x80, RZ ;  /* 0x00000080d1c47824 */ /* 0x000fe200078e00ff */
[----:B------:R-:W-:Y:S02]  /*1d70*/  WARPGROUP.DEPBAR.LE gsb0, 0x0 ;  /* 0x00008000000079c5 */ /* 0x000fe40000010000 */
[----:B------:R-:W-:Y:S01]  /*1d80*/  IMAD.MOV.U32 R4, RZ, RZ, R88 ;  /* 0x000000ffff047224 */ /* 0x000fe200078e0058 */
[----:B------:R-:W-:Y:S01]  /*1d90*/  MOV R6, R104 ;  /* 0x0000006800067202 */ /* 0x000fe20000000f00 */
[----:B------:R-:W-:Y:S02]  /*1da0*/  IMAD.MOV.U32 R5, RZ, RZ, R90 ;  /* 0x000000ffff057224 */ /* 0x000fe400078e005a */
[----:B------:R-:W-:Y:S01]  /*1db0*/  IMAD.MOV.U32 R7, RZ, RZ, R106 ;  /* 0x000000ffff077224 */ /* 0x000fe200078e006a */
[----:B------:R-:W-:Y:S01]  /*1dc0*/  BAR.SYNC.DEFER_BLOCKING 0x0 ;  /* 0x0000000000007b1d */ /* 0x000fe20000010000 */
[----:B------:R-:W-:Y:S01]  /*1dd0*/  MOV R12, R96 ;  /* 0x00000060000c7202 */ /* 0x000fe20000000f00 */
[----:B------:R-:W-:Y:S01]  /*1de0*/  IMAD.MOV.U32 R13, RZ, RZ, R98 ;  /* 0x000000ffff0d7224 */ /* 0x000fe200078e0062 */
[----:B------:R-:W-:Y:S01]  /*1df0*/  MOV R17, R102 ;  /* 0x0000006600117202 */ /* 0x000fe20000000f00 */
[----:B------:R-:W-:-:S02]  /*1e00*/  IMAD.MOV.U32 R14, RZ, RZ, R112 ;  /* 0x000000ffff0e7224 */ /* 0x000fc400078e0070 */
[----:B------:R-:W-:Y:S02]  /*1e10*/  IMAD.MOV.U32 R15, RZ, RZ, R114 ;  /* 0x000000ffff0f7224 */ /* 0x000fe400078e0072 */
[----:B------:R-:W-:Y:S02]  /*1e20*/  IMAD.MOV.U32 R8, RZ, RZ, R92 ;  /* 0x000000ffff087224 */ /* 0x000fe400078e005c */
[----:B------:R-:W-:Y:S02]  /*1e30*/  IMAD.MOV.U32 R9, RZ, RZ, R94 ;  /* 0x000000ffff097224 */ /* 0x000fe400078e005e */
[----:B------:R-:W-:Y:S02]  /*1e40*/  IMAD.MOV.U32 R10, RZ, RZ, R108 ;  /* 0x000000ffff0a7224 */ /* 0x000fe400078e006c */
[----:B------:R-:W-:Y:S02]  /*1e50*/  IMAD.MOV.U32 R11, RZ, RZ, R110 ;  /* 0x000000ffff0b7224 */ /* 0x000fe400078e006e */
[----:B------:R-:W-:-:S02]  /*1e60*/  IMAD.MOV.U32 R16, RZ, RZ, R100 ;  /* 0x000000ffff107224 */ /* 0x000fc400078e0064 */
[----:B------:R-:W-:Y:S02]  /*1e70*/  IMAD.MOV.U32 R18, RZ, RZ, R116 ;  /* 0x000000ffff127224 */ /* 0x000fe400078e0074 */
[----:B------:R-:W-:Y:S01]  /*1e80*/  IMAD.MOV.U32 R19, RZ, RZ, R118 ;  /* 0x000000ffff137224 */ /* 0x000fe200078e0076 */
[----:B------:R0:W-:Y:S01]  /*1e90*/  STS.128 [R2+UR12], R4 ;  /* 0x0000000402007988 */ /* 0x0001e20008000c0c */
[----:B------:R-:W-:-:S03]  /*1ea0*/  IMAD.MOV.U32 R20, RZ, RZ, R89 ;  /* 0x000000ffff147224 */ /* 0x000fc600078e0059 */
[----:B------:R1:W-:Y:S01]  /*1eb0*/  STS.128 [R2+UR12+0x2000], R12 ;  /* 0x0020000c02007988 */ /* 0x0003e20008000c0c */
[----:B------:R-:W-:-:S03]  /*1ec0*/  IMAD.MOV.U32 R21, RZ, RZ, R91 ;  /* 0x000000ffff157224 */ /* 0x000fc600078e005b */
[----:B------:R2:W-:Y:S01]  /*1ed0*/  STS.128 [R2+UR12+0x1000], R8 ;  /* 0x0010000802007988 */ /* 0x0005e20008000c0c */
[----:B------:R-:W-:-:S03]  /*1ee0*/  MOV R22, R105 ;  /* 0x0000006900167202 */ /* 0x000fc60000000f00 */
[----:B------:R3:W-:Y:S01]  /*1ef0*/  STS.128 [R2+UR12+0x3000], R16 ;  /* 0x0030001002007988 */ /* 0x0007e20008000c0c */
[----:B0-----:R-:W-:Y:S02]  /*1f00*/  IMAD.MOV.U32 R4, RZ, RZ, R97 ;  /* 0x000000ffff047224 */ /* 0x001fe400078e0061 */
[----:B------:R-:W-:Y:S02]  /*1f10*/  IMAD.MOV.U32 R5, RZ, RZ, R99 ;  /* 0x000000ffff057224 */ /* 0x000fe400078e0063 */
[----:B------:R-:W-:Y:S02]  /*1f20*/  IMAD.MOV.U32 R6, RZ, RZ, R113 ;  /* 0x000000ffff067224 */ /* 0x000fe400078e0071 */
[----:B------:R-:W-:Y:S01]  /*1f30*/  IMAD.MOV.U32 R7, RZ, RZ, R115 ;  /* 0x000000ffff077224 */ /* 0x000fe200078e0073 */
[----:B-1----:R-:W-:Y:S01]  /*1f40*/  LEA R12, P0, R217, R154, 0x4 ;  /* 0x0000009ad90c7211 */ /* 0x002fe200078020ff */
[----:B--2---:R-:W-:Y:S01]  /*1f50*/  IMAD.MOV.U32 R9, RZ, RZ, R103 ;  /* 0x000000ffff097224 */ /* 0x004fe200078e0067 */
[----:B------:R-:W-:Y:S01]  /*1f60*/  MOV R8, R101 ;  /* 0x0000006500087202 */ /* 0x000fe20000000f00 */
[----:B------:R-:W-:Y:S01]  /*1f70*/  IMAD.MOV.U32 R10, RZ, RZ, R117 ;  /* 0x000000ffff0a7224 */ /* 0x000fe200078e0075 */
[----:B------:R0:W-:Y:S01]  /*1f80*/  STS.128 [R3+UR12+0x2000], R4 ;  /* 0x0020000403007988 */ /* 0x0001e20008000c0c */
[----:B------:R-:W-:Y:S01]  /*1f90*/  IMAD.MOV.U32 R11, RZ, RZ, R119 ;  /* 0x000000ffff0b7224 */ /* 0x000fe200078e0077 */
[----:B------:R-:W-:Y:S01]  /*1fa0*/  MOV R91, R111 ;  /* 0x0000006f005b7202 */ /* 0x000fe20000000f00 */
[----:B------:R-:W-:Y:S01]  /*1fb0*/  IMAD.MOV.U32 R23, RZ, RZ, R107 ;  /* 0x000000ffff177224 */ /* 0x000fe200078e006b */
[----:B------:R-:W-:Y:S01]  /*1fc0*/  LEA.HI.X R13, R170, R155, RZ, 0x2, P0 ;  /* 0x0000009baa0d7211 */ /* 0x000fe200000f14ff */
[----:B------:R-:W-:-:S02]  /*1fd0*/  IMAD.MOV.U32 R88, RZ, RZ, R93 ;  /* 0x000000ffff587224 */ /* 0x000fc400078e005d */
[----:B------:R-:W-:Y:S02]  /*1fe0*/  IMAD.MOV.U32 R89, RZ, RZ, R95 ;  /* 0x000000ffff597224 */ /* 0x000fe400078e005f */
[----:B------:R-:W-:Y:S01]  /*1ff0*/  IMAD.MOV.U32 R90, RZ, RZ, R109 ;  /* 0x000000ffff5a7224 */ /* 0x000fe200078e006d */
[-C--:B------:R-:W-:Y:S01]  /*2000*/  LEA R194, P0, R213, R154.reuse, 0x9 ;  /* 0x0000009ad5c27211 */ /* 0x080fe200078048ff */
[----:B------:R1:W-:Y:S01]  /*2010*/  STS.128 [R3+UR12+0x3000], R8 ;  /* 0x0030000803007988 */ /* 0x0003e20008000c0c */
[----:B---3--:R-:W-:Y:S01]  /*2020*/  IMAD.SHL.U32 R16, R185, 0x80, RZ ;  /* 0x00000080b9107824 */ /* 0x008fe200078e00ff */
[-C--:B0-----:R-:W-:Y:S02]  /*2030*/  LEA R4, P3, R191, R154.reuse, 0x9 ;  /* 0x0000009abf047211 */ /* 0x081fe400078648ff */
[----:B------:R-:W-:Y:S01]  /*2040*/  LEA R6, P4, R175, R154, 0x9 ;  /* 0x0000009aaf067211 */ /* 0x000fe200078848ff */
[----:B------:R-:W-:Y:S01]  /*2050*/  IMAD.SHL.U32 R92, R195, 0x80, RZ ;  /* 0x00000080c35c7824 */ /* 0x000fe200078e00ff */
[----:B------:R-:W-:-:S02]  /*2060*/  LEA.HI.X R213, R168, R155, RZ, 0x2, P2 ;  /* 0x0000009ba8d57211 */ /* 0x000fc400010f14ff */
[----:B------:R-:W-:Y:S01]  /*2070*/  LEA.HI.X R5, R160, R155, RZ, 0x2, P3 ;  /* 0x0000009ba0057211 */ /* 0x000fe200018f14ff */
[----:B------:R0:W-:Y:S01]  /*2080*/  STS.128 [R3+UR12], R20 ;  /* 0x0000001403007988 */ /* 0x0001e20008000c0c */
[----:B------:R-:W-:Y:S02]  /*2090*/  SHF.L.U32 R18, R163, 0x7, RZ ;  /* 0x00000007a3127819 */ /* 0x000fe400000006ff */
[-C--:B------:R-:W-:Y:S01]  /*20a0*/  LEA R14, P1, R153, R154.reuse, 0x9 ;  /* 0x0000009a990e7211 */ /* 0x080fe200078248ff */
[----:B------:R2:W-:Y:S01]  /*20b0*/  STS.128 [R3+UR12+0x1000], R88 ;  /* 0x0010005803007988 */ /* 0x0005e20008000c0c */
[-C--:B-1----:R-:W-:Y:S02]  /*20c0*/  LEA R8, P5, R169, R154.reuse, 0x9 ;  /* 0x0000009aa9087211 */ /* 0x082fe400078a48ff */
[-C--:B------:R-:W-:Y:S02]  /*20d0*/  LEA R10, P6, R203, R154.reuse, 0x9 ;  /* 0x0000009acb0a7211 */ /* 0x080fe400078c48ff */
[----:B------:R-:W-:-:S02]  /*20e0*/  LEA R114, P2, R185, R154, 0x9 ;  /* 0x0000009ab9727211 */ /* 0x000fc400078448ff */
[-C--:B------:R-:W-:Y:S02]  /*20f0*/  LEA R104, P3, R163, R154.reuse, 0x9 ;  /* 0x0000009aa3687211 */ /* 0x080fe400078648ff */
[-C--:B------:R-:W-:Y:S02]  /*2100*/  LEA.HI.X R7, R166, R155.reuse, RZ, 0x2, P4 ;  /* 0x0000009ba6077211 */ /* 0x080fe400020f14ff */
[----:B------:R-:W-:Y:S01]  /*2110*/  LEA R112, P4, R195, R154, 0x9 ;  /* 0x0000009ac3707211 */ /* 0x000fe200078848ff */
[----:B------:R-:W-:Y:S01]  /*2120*/  IMAD.SHL.U32 R94, R157, 0x80, RZ ;  /* 0x000000809d5e7824 */ /* 0x000fe200078e00ff */
[-C--:B------:R-:W-:Y:S01]  /*2130*/  LEA.HI.X R9, R158, R155.reuse, RZ, 0x2, P5 ;  /* 0x0000009b9e097211 */ /* 0x080fe200028f14ff */
[----:B------:R-:W-:Y:S01]  /*2140*/  IMAD.SHL.U32 R98, R177, 0x80, RZ ;  /* 0x00000080b1627824 */ /* 0x000fe200078e00ff */
[-C--:B------:R-:W-:Y:S01]  /*2150*/  LEA.HI.X R11, R164, R155.reuse, RZ, 0x2, P6 ;  /* 0x0000009ba40b7211 */ /* 0x080fe200030f14ff */
[----:B0-----:R-:W-:Y:S01]  /*2160*/  IMAD.SHL.U32 R20, R167, 0x80, RZ ;  /* 0x00000080a7147824 */ /* 0x001fe200078e00ff */
[-C--:B------:R-:W-:Y:S01]  /*2170*/  LEA.HI.X R195, R156, R155.reuse, RZ, 0x2, P0 ;  /* 0x0000009b9cc37211 */ /* 0x080fe200000f14ff */
[----:B--2---:R-:W-:Y:S01]  /*2180*/  IMAD.SHL.U32 R90, R181, 0x80, RZ ;  /* 0x00000080b55a7824 */ /* 0x004fe200078e00ff */
[-C--:B------:R-:W-:Y:S01]  /*2190*/  LEA.HI.X R15, R162, R155.reuse, RZ, 0x2, P1 ;  /* 0x0000009ba20f7211 */ /* 0x080fe200008f14ff */
[----:B------:R-:W-:Y:S01]  /*21a0*/  IMAD.SHL.U32 R116, R189, 0x80, RZ ;  /* 0x00000080bd747824 */ /* 0x000fe200078e00ff */
[-C--:B------:R-:W-:Y:S01]  /*21b0*/  LEA.HI.X R115, R16, R155.reuse, RZ, 0x2, P2 ;  /* 0x0000009b10737211 */ /* 0x080fe200010f14ff */
[----:B------:R-:W-:Y:S01]  /*21c0*/  IMAD.SHL.U32 R118, R197, 0x80, RZ ;  /* 0x00000080c5767824 */ /* 0x000fe200078e00ff */
[----:B------:R-:W-:-:S02]  /*21d0*/  LEA.HI.X R105, R18, R155, RZ, 0x2, P3 ;  /* 0x0000009b12697211 */ /* 0x000fc400018f14ff */
[----:B------:R-:W-:Y:S02]  /*21e0*/  SHF.L.U32 R22, R173, 0x7, RZ ;  /* 0x00000007ad167819 */ /* 0x000fe400000006ff */
[-C--:B------:R-:W-:Y:S02]  /*21f0*/  LEA R100, P5, R157, R154.reuse, 0x9 ;  /* 0x0000009a9d647211 */ /* 0x080fe400078a48ff */
[-C--:B------:R-:W-:Y:S02]  /*2200*/  LEA R110, P6, R177, R154.reuse, 0x9 ;  /* 0x0000009ab16e7211 */ /* 0x080fe400078c48ff */
[-C--:B------:R-:W-:Y:S02]  /*2210*/  LEA R96, P0, R167, R154.reuse, 0x9 ;  /* 0x0000009aa7607211 */ /* 0x080fe400078048ff */
[-C--:B------:R-:W-:Y:S02]  /*2220*/  LEA R108, P1, R173, R154.reuse, 0x9 ;  /* 0x0000009aad6c7211 */ /* 0x080fe400078248ff */
[----:B------:R-:W-:-:S02]  /*2230*/  LEA R88, P2, R181, R154, 0x9 ;  /* 0x0000009ab5587211 */ /* 0x000fc400078448ff */
[-C--:B------:R-:W-:Y:S02]  /*2240*/  LEA R106, P3, R189, R154.reuse, 0x9 ;  /* 0x0000009abd6a7211 */ /* 0x080fe400078648ff */
[-C--:B------:R-:W-:Y:S02]  /*2250*/  LEA.HI.X R113, R92, R155.reuse, RZ, 0x2, P4 ;  /* 0x0000009b5c717211 */ /* 0x080fe400020f14ff */
[----:B------:R-:W-:Y:S01]  /*2260*/  LEA R18, P4, R197, R154, 0x9 ;  /* 0x0000009ac5127211 */ /* 0x000fe200078848ff */
[----:B------:R-:W-:Y:S01]  /*2270*/  IMAD.SHL.U32 R170, R207, 0x80, RZ ;  /* 0x00000080cfaa7824 */ /* 0x000fe200078e00ff */
[-C--:B------:R-:W-:Y:S02]  /*2280*/  LEA.HI.X R101, R94, R155.reuse, RZ, 0x2, P5 ;  /* 0x0000009b5e657211 */ /* 0x080fe400028f14ff */
[-C--:B------:R-:W-:Y:S02]  /*2290*/  LEA.HI.X R111, R98, R155.reuse, RZ, 0x2, P6 ;  /* 0x0000009b626f7211 */ /* 0x080fe400030f14ff */
[----:B------:R-:W-:-:S02]  /*22a0*/  LEA.HI.X R97, R20, R155, RZ, 0x2, P0 ;  /* 0x0000009b14617211 */ /* 0x000fc400000f14ff */
[-C--:B------:R-:W-:Y:S02]  /*22b0*/  LEA.HI.X R109, R22, R155.reuse, RZ, 0x2, P1 ;  /* 0x0000009b166d7211 */ /* 0x080fe400008f14ff */
[-C--:B------:R-:W-:Y:S02]  /*22c0*/  LEA.HI.X R89, R90, R155.reuse, RZ, 0x2, P2 ;  /* 0x0000009b5a597211 */ /* 0x080fe400010f14ff */
[----:B------:R-:W-:Y:S02]  /*22d0*/  LEA.HI.X R107, R116, R155, RZ, 0x2, P3 ;  /* 0x0000009b746b7211 */ /* 0x000fe400018f14ff */
[-C--:B------:R-:W-:Y:S02]  /*22e0*/  LEA R102, P5, R207, R154.reuse, 0x9 ;  /* 0x0000009acf667211 */ /* 0x080fe400078a48ff */
[-C--:B------:R-:W-:Y:S02]  /*22f0*/  LEA R16, P6, R215, R154.reuse, 0x9 ;  /* 0x0000009ad7107211 */ /* 0x080fe400078c48ff */
[----:B------:R-:W-:-:S02]  /*2300*/  LEA R20, P0, R193, R154, 0x9 ;  /* 0x0000009ac1147211 */ /* 0x000fc400078048ff */
[-C--:B------:R-:W-:Y:S02]  /*2310*/  LEA R98, P1, R205, R154.reuse, 0x9 ;  /* 0x0000009acd627211 */ /* 0x080fe400078248ff */
[-C--:B------:R-:W-:Y:S02]  /*2320*/  LEA R94, P2, R161, R154.reuse, 0x9 ;  /* 0x0000009aa15e7211 */ /* 0x080fe400078448ff */
[-C--:B------:R-:W-:Y:S01]  /*2330*/  LEA R92, P3, R165, R154.reuse, 0x9 ;  /* 0x0000009aa55c7211 */ /* 0x080fe200078648ff */
[----:B------:R-:W-:Y:S01]  /*2340*/  BAR.SYNC.DEFER_BLOCKING 0x0 ;  /* 0x0000000000007b1d */ /* 0x000fe20000010000 */
[-C--:B------:R-:W-:Y:S02]  /*2350*/  LEA.HI.X R19, R118, R155.reuse, RZ, 0x2, P4 ;  /* 0x0000009b76137211 */ /* 0x080fe400020f14ff */
[----:B------:R-:W-:Y:S01]  /*2360*/  LEA R90, P4, R183, R154, 0x9 ;  /* 0x0000009ab75a7211 */ /* 0x000fe200078848ff */
[----:B------:R-:W-:Y:S01]  /*2370*/  IMAD.SHL.U32 R162, R159, 0x80, RZ ;  /* 0x000000809fa27824 */ /* 0x000fe200078e00ff */
[----:B------:R-:W-:-:S02]  /*2380*/  LEA.HI.X R103, R170, R155, RZ, 0x2, P5 ;  /* 0x0000009baa677211 */ /* 0x000fc400028f14ff */
[-C--:B------:R-:W-:Y:S02]  /*2390*/  LEA.HI.X R17, R172, R155.reuse, RZ, 0x2, P6 ;  /* 0x0000009bac117211 */ /* 0x080fe400030f14ff */
[-C--:B------:R-:W-:Y:S02]  /*23a0*/  LEA.HI.X R21, R174, R155.reuse, RZ, 0x2, P0 ;  /* 0x0000009bae157211 */ /* 0x080fe400000f14ff */
[-C--:B------:R-:W-:Y:S02]  /*23b0*/  LEA.HI.X R99, R176, R155.reuse, RZ, 0x2, P1 ;  /* 0x0000009bb0637211 */ /* 0x080fe400008f14ff */
[-C--:B------:R-:W-:Y:S02]  /*23c0*/  LEA.HI.X R95, R178, R155.reuse, RZ, 0x2, P2 ;  /* 0x0000009bb25f7211 */ /* 0x080fe400010f14ff */
[----:B------:R-:W-:Y:S02]  /*23d0*/  LEA.HI.X R93, R180, R155, RZ, 0x2, P3 ;  /* 0x0000009bb45d7211 */ /* 0x000fe400018f14ff */
[----:B------:R-:W-:-:S02]  /*23e0*/  LEA R22, P5, R187, R154, 0x9 ;  /* 0x0000009abb167211 */ /* 0x000fc400078a48ff */
[-C--:B------:R-:W-:Y:S02]  /*23f0*/  LEA R116, P6, R201, R154.reuse, 0x9 ;  /* 0x0000009ac9747211 */ /* 0x080fe400078c48ff */
[-C--:B------:R-:W-:Y:S02]  /*2400*/  LEA R118, P0, R199, R154.reuse, 0x9 ;  /* 0x0000009ac7767211 */ /* 0x080fe400078048ff */
[-C--:B------:R-:W-:Y:S01]  /*2410*/  LEA R156, P1, R211, R154.reuse, 0x9 ;  /* 0x0000009ad39c7211 */ /* 0x080fe200078248ff */
[----:B------:R-:W-:Y:S01]  /*2420*/  IMAD.WIDE.U32 R206, R152, 0x4, R8 ;  /* 0x0000000498ce7825 */ /* 0x000fe200078e0008 */
[-C--:B------:R-:W-:Y:S01]  /*2430*/  LEA R158, P2, R179, R154.reuse, 0x9 ;  /* 0x0000009ab39e7211 */ /* 0x080fe200078448ff */
[----:B------:R-:W-:Y:S01]  /*2440*/  LDS.128 R172, [R0+UR12+0x200] ;  /* 0x0002000c00ac7984 */ /* 0x000fe20008000c00 */
[-C--:B------:R-:W-:Y:S02]  /*2450*/  LEA R160, P3, R209, R154.reuse, 0x9 ;  /* 0x0000009ad1a07211 */ /* 0x080fe400078648ff */
[-C--:B------:R-:W-:Y:S01]  /*2460*/  LEA.HI.X R91, R182, R155.reuse, RZ, 0x2, P4 ;  /* 0x0000009bb65b7211 */ /* 0x080fe200020f14ff */
[----:B------:R-:W-:Y:S01]  /*2470*/  IMAD.WIDE.U32 R204, R152, 0x4, R10 ;  /* 0x0000000498cc7825 */ /* 0x000fe200078e000a */
[----:B------:R-:W-:Y:S01]  /*2480*/  LEA R154, P4, R159, R154, 0x9 ;  /* 0x0000009a9f9a7211 */ /* 0x000fe200078848ff */
[----:B------:R-:W0:Y:S01]  /*2490*/  LDS.128 R176, [R0+UR12] ;  /* 0x0000000c00b07984 */ /* 0x000e220008000c00 */
[----:B------:R-:W-:-:S02]  /*24a0*/  LEA.HI.X R23, R184, R155, RZ, 0x2, P5 ;  /* 0x0000009bb8177211 */ /* 0x000fc400028f14ff */
[-C--:B------:R-:W-:Y:S01]  /*24b0*/  LEA.HI.X R117, R186, R155.reuse, RZ, 0x2, P6 ;  /* 0x0000009bba757211 */ /* 0x080fe200030f14ff */
[----:B------:R-:W-:Y:S01]  /*24c0*/  IMAD.WIDE.U32 R214, R152, 0x4, R12 ;  /* 0x0000000498d67825 */ /* 0x000fe200078e000c */
[-C--:B------:R-:W-:Y:S01]  /*24d0*/  LEA.HI.X R119, R188, R155.reuse, RZ, 0x2, P0 ;  /* 0x0000009bbc777211 */ /* 0x080fe200000f14ff */
[----:B------:R-:W-:Y:S01]  /*24e0*/  LDS.128 R168, [R0+UR12+0x400] ;  /* 0x0004000c00a87984 */ /* 0x000fe20008000c00 */
[-C--:B------:R-:W-:Y:S02]  /*24f0*/  LEA.HI.X R157, R190, R155.reuse, RZ, 0x2, P1 ;  /* 0x0000009bbe9d7211 */ /* 0x080fe400008f14ff */
[-C--:B------:R-:W-:Y:S01]  /*2500*/  LEA.HI.X R159, R192, R155.reuse, RZ, 0x2, P2 ;  /* 0x0000009bc09f7211 */ /* 0x080fe200010f14ff */
[----:B------:R-:W-:Y:S01]  /*2510*/  IMAD.WIDE.U32 R212, R152, 0x4, R212 ;  /* 0x0000000498d47825 */ /* 0x000fe200078e00d4 */
[-C--:B------:R-:W-:Y:S01]  /*2520*/  LEA.HI.X R161, R196, R155.reuse, RZ, 0x2, P3 ;  /* 0x0000009bc4a17211 */ /* 0x080fe200018f14ff */
[----:B------:R-:W-:Y:S01]  /*2530*/  LDS.128 R164, [R0+UR12+0x600] ;  /* 0x0006000c00a47984 */ /* 0x000fe20008000c00 */
[----:B------:R-:W-:Y:S01]  /*2540*/  LEA.HI.X R155, R162, R155, RZ, 0x2, P4 ;  /* 0x0000009ba29b7211 */ /* 0x000fe200020f14ff */
[----:B------:R-:W-:-:S04]  /*2550*/  IMAD.WIDE.U32 R210, R152, 0x4, R4 ;  /* 0x0000000498d27825 */ /* 0x000fc800078e0004 */
        /* <DEDUP_REMOVED lines=22> */
[C---:B------:R-:W-:Y:S02]  /*26c0*/  IMAD.WIDE.U32 R16, R152.reuse, 0x4, R118 ;  /* 0x0000000498107825 */ /* 0x040fe400078e0076 */
[----:B------:R-:W-:Y:S02]  /*26d0*/  LDS.128 R116, [R0+UR12+0xc00] ;  /* 0x000c000c00747984 */ /* 0x000fe40008000c00 */
[----:B------:R-:W-:-:S04]  /*26e0*/  IMAD.WIDE.U32 R14, R152, 0x4, R156 ;  /* 0x00000004980e7825 */ /* 0x000fc800078e009c */
[C---:B------:R-:W-:Y:S02]  /*26f0*/  IMAD.WIDE.U32 R12, R152.reuse, 0x4, R158 ;  /* 0x00000004980c7825 */ /* 0x040fe400078e009e */
[----:B------:R-:W-:Y:S02]  /*2700*/  LDS.128 R156, [R0+UR12+0xa00] ;  /* 0x000a000c009c7984 */ /* 0x000fe40008000c00 */
[C---:B------:R-:W-:Y:S02]  /*2710*/  IMAD.WIDE.U32 R6, R152.reuse, 0x4, R160 ;  /* 0x0000000498067825 */ /* 0x040fe400078e00a0 */
[----:B------:R-:W-:Y:S02]  /*2720*/  LDS.128 R160, [R0+UR12+0x800] ;  /* 0x0008000c00a07984 */ /* 0x000fe40008000c00 */
[----:B------:R-:W-:Y:S02]  /*2730*/  IMAD.WIDE.U32 R4, R152, 0x4, R154 ;  /* 0x0000000498047825 */ /* 0x000fe400078e009a */
[----:B------:R-:W-:Y:S01]  /*2740*/  LDS.128 R152, [R0+UR12+0xe00] ;  /* 0x000e000c00987984 */ /* 0x000fe20008000c00 */
[----:B------:R-:W-:Y:S01]  /*2750*/  MOV R196, R36 ;  /* 0x0000002400c47202 */ /* 0x000fe20000000f00 */
[----:B------:R-:W-:-:S02]  /*2760*/  IMAD.MOV.U32 R180, RZ, RZ, R24 ;  /* 0x000000ffffb47224 */ /* 0x000fc400078e0018 */
[----:B------:R-:W-:Y:S02]  /*2770*/  IMAD.MOV.U32 R184, RZ, RZ, R28 ;  /* 0x000000ffffb87224 */ /* 0x000fe400078e001c */
[----:B------:R-:W-:Y:S01]  /*2780*/  IMAD.MOV.U32 R188, RZ, RZ, R32 ;  /* 0x000000ffffbc7224 */ /* 0x000fe200078e0020 */
[----:B------:R-:W-:Y:S01]  /*2790*/  MOV R182, R40 ;  /* 0x0000002800b67202 */ /* 0x000fe20000000f00 */
[----:B------:R-:W-:Y:S01]  /*27a0*/  IMAD.MOV.U32 R24, RZ, RZ, R25 ;  /* 0x000000ffff187224 */ /* 0x000fe200078e0019 */
[----:B------:R-:W-:Y:S01]  /*27b0*/  MOV R187, R46 ;  /* 0x0000002e00bb7202 */ /* 0x000fe20000000f00 */
[----:B------:R-:W-:Y:S01]  /*27c0*/  IMAD.MOV.U32 R28, RZ, RZ, R29 ;  /* 0x000000ffff1c7224 */ /* 0x000fe200078e001d */
[----:B------:R-:W-:Y:S01]  /*27d0*/  MOV R25, R27 ;  /* 0x0000001b00197202 */ /* 0x000fe20000000f00 */
[----:B------:R-:W-:Y:S02]  /*27e0*/  IMAD.MOV.U32 R32, RZ, RZ, R33 ;  /* 0x000000ffff207224 */ /* 0x000fe400078e0021 */
[----:B------:R-:W-:-:S02]  /*27f0*/  IMAD.MOV.U32 R36, RZ, RZ, R37 ;  /* 0x000000ffff247224 */ /* 0x000fc400078e0025 */
[----:B------:R-:W-:Y:S02]  /*2800*/  IMAD.MOV.U32 R181, RZ, RZ, R26 ;  /* 0x000000ffffb57224 */ /* 0x000fe400078e001a */
[----:B------:R-:W-:Y:S01]  /*2810*/  IMAD.MOV.U32 R183, RZ, RZ, R42 ;  /* 0x000000ffffb77224 */ /* 0x000fe200078e002a */
[----:B------:R-:W-:Y:S01]  /*2820*/  BAR.SYNC.DEFER_BLOCKING 0x0 ;  /* 0x0000000000007b1d */ /* 0x000fe20000010000 */
[----:B------:R-:W-:Y:S01]  /*2830*/  IMAD.MOV.U32 R185, RZ, RZ, R30 ;  /* 0x000000ffffb97224 */ /* 0x000fe200078e001e */
[----:B------:R-:W-:Y:S01]  /*2840*/  MOV R30, R45 ;  /* 0x0000002d001e7202 */ /* 0x000fe20000000f00 */
[----:B------:R-:W-:Y:S02]  /*2850*/  IMAD.MOV.U32 R186, RZ, RZ, R44 ;  /* 0x000000ffffba7224 */ /* 0x000fe400078e002c */
[----:B------:R-:W-:Y:S02]  /*2860*/  IMAD.MOV.U32 R189, RZ, RZ, R34 ;  /* 0x000000ffffbd7224 */ /* 0x000fe400078e0022 */
[----:B------:R-:W-:-:S02]  /*2870*/  IMAD.MOV.U32 R190, RZ, RZ, R48 ;  /* 0x000000ffffbe7224 */ /* 0x000fc400078e0030 */
[----:B------:R-:W-:Y:S02]  /*2880*/  IMAD.MOV.U32 R191, RZ, RZ, R50 ;  /* 0x000000ffffbf7224 */ /* 0x000fe400078e0032 */
[----:B------:R-:W-:Y:S02]  /*2890*/  IMAD.MOV.U32 R197, RZ, RZ, R38 ;  /* 0x000000ffffc57224 */ /* 0x000fe400078e0026 */
[----:B------:R-:W-:Y:S02]  /*28a0*/  IMAD.MOV.U32 R198, RZ, RZ, R52 ;  /* 0x000000ffffc67224 */ /* 0x000fe400078e0034 */
[----:B------:R-:W-:Y:S02]  /*28b0*/  IMAD.MOV.U32 R199, RZ, RZ, R54 ;  /* 0x000000ffffc77224 */ /* 0x000fe400078e0036 */
[----:B------:R-:W-:Y:S02]  /*28c0*/  IMAD.MOV.U32 R29, RZ, RZ, R31 ;  /* 0x000000ffff1d7224 */ /* 0x000fe400078e001f */
        /* <DEDUP_REMOVED lines=8> */
[----:B------:R-:W-:Y:S01]  /*2950*/  IMAD.MOV.U32 R39, RZ, RZ, R55 ;  /* 0x000000ffff277224 */ /* 0x000fe200078e0037 */
[----:B------:R-:W-:Y:S04]  /*2960*/  STS.128 [R2+UR12], R180 ;  /* 0x000000b402007988 */ /* 0x000fe80008000c0c */
[----:B------:R-:W-:Y:S04]  /*2970*/  STS.128 [R2+UR12+0x1000], R184 ;  /* 0x001000b802007988 */ /* 0x000fe80008000c0c */
[----:B------:R-:W-:Y:S04]  /*2980*/  STS.128 [R2+UR12+0x2000], R188 ;  /* 0x002000bc02007988 */ /* 0x000fe80008000c0c */
[----:B------:R1:W-:Y:S04]  /*2990*/  STS.128 [R2+UR12+0x3000], R196 ;  /* 0x003000c402007988 */ /* 0x0003e80008000c0c */
[----:B------:R-:W-:Y:S04]  /*29a0*/  STS.128 [R3+UR12], R24 ;  /* 0x0000001803007988 */ /* 0x000fe80008000c0c */
[----:B------:R-:W-:Y:S04]  /*29b0*/  STS.128 [R3+UR12+0x1000], R28 ;  /* 0x0010001c03007988 */ /* 0x000fe80008000c0c */
[----:B------:R-:W-:Y:S04]  /*29c0*/  STS.128 [R3+UR12+0x2000], R32 ;  /* 0x0020002003007988 */ /* 0x000fe80008000c0c */
[----:B------:R-:W-:Y:S01]  /*29d0*/  STS.128 [R3+UR12+0x3000], R36 ;  /* 0x0030002403007988 */ /* 0x000fe20008000c0c */
[----:B------:R-:W-:Y:S01]  /*29e0*/  BAR.SYNC.DEFER_BLOCKING 0x0 ;  /* 0x0000000000007b1d */ /* 0x000fe20000010000 */
[----:B-1----:R-:W-:Y:S01]  /*29f0*/  IMAD.MOV.U32 R196, RZ, RZ, R132 ;  /* 0x000000ffffc47224 */ /* 0x002fe200078e0084 */
[----:B------:R-:W-:Y:S01]  /*2a00*/  MOV R180, R120 ;  /* 0x0000007800b47202 */ /* 0x000fe20000000f00 */
[----:B------:R-:W-:Y:S01]  /*2a10*/  IMAD.MOV.U32 R183, RZ, RZ, R138 ;  /* 0x000000ffffb77224 */ /* 0x000fe200078e008a */
[----:B------:R-:W-:Y:S01]  /*2a20*/  MOV R185, R126 ;  /* 0x0000007e00b97202 */ /* 0x000fe20000000f00 */
[----:B------:R-:W-:Y:S01]  /*2a30*/  IMAD.MOV.U32 R203, RZ, RZ, R139 ;  /* 0x000000ffffcb7224 */ /* 0x000fe200078e008b */
[----:B------:R-:W-:Y:S04]  /*2a40*/  LDS.128 R36, [R0+UR12] ;  /* 0x0000000c00247984 */ /* 0x000fe80008000c00 */
[----:B------:R-:W-:Y:S04]  /*2a50*/  LDS.128 R52, [R0+UR12+0x200] ;  /* 0x0002000c00347984 */ /* 0x000fe80008000c00 */
[----:B------:R-:W-:Y:S04]  /*2a60*/  LDS.128 R48, [R0+UR12+0x400] ;  /* 0x0004000c00307984 */ /* 0x000fe80008000c00 */
[----:B------:R-:W-:Y:S04]  /*2a70*/  LDS.128 R44, [R0+UR12+0x600] ;  /* 0x0006000c002c7984 */ /* 0x000fe80008000c00 */
[----:B------:R-:W-:Y:S04]  /*2a80*/  LDS.128 R40, [R0+UR12+0x800] ;  /* 0x0008000c00287984 */ /* 0x000fe80008000c00 */
[----:B------:R-:W-:Y:S04]  /*2a90*/  LDS.128 R32, [R0+UR12+0xa00] ;  /* 0x000a000c00207984 */ /* 0x000fe80008000c00 */
[----:B------:R-:W-:Y:S04]  /*2aa0*/  LDS.128 R28, [R0+UR12+0xc00] ;  /* 0x000c000c001c7984 */ /* 0x000fe80008000c00 */
[----:B------:R-:W-:Y:S01]  /*2ab0*/  LDS.128 R24, [R0+UR12+0xe00] ;  /* 0x000e000c00187984 */ /* 0x000fe20008000c00 */
[----:B------:R-:W-:Y:S01]  /*2ac0*/  IMAD.MOV.U32 R132, RZ, RZ, R133 ;  /* 0x000000ffff847224 */ /* 0x000fe200078e0085 */
[----:B------:R-:W-:Y:S01]  /*2ad0*/  MOV R190, R144 ;  /* 0x0000009000be7202 */ /* 0x000fe20000000f00 */
[----:B------:R-:W-:Y:S01]  /*2ae0*/  IMAD.MOV.U32 R181, RZ, RZ, R122 ;  /* 0x000000ffffb57224 */ /* 0x000fe200078e007a */
[----:B------:R-:W-:Y:S01]  /*2af0*/  MOV R199, R150 ;  /* 0x0000009600c77202 */ /* 0x000fe20000000f00 */
[----:B------:R-:W-:Y:S01]  /*2b00*/  IMAD.MOV.U32 R182, RZ, RZ, R136 ;  /* 0x000000ffffb67224 */ /* 0x000fe200078e0088 */
[----:B------:R-:W-:Y:S01]  /*2b10*/  BAR.SYNC.DEFER_BLOCKING 0x0 ;  /* 0x0000000000007b1d */ /* 0x000fe20000010000 */
[----:B------:R-:W-:Y:S01]  /*2b20*/  IMAD.MOV.U32 R184, RZ, RZ, R124 ;  /* 0x000000ffffb87224 */ /* 0x000fe200078e007c */
[----:B------:R-:W-:Y:S01]  /*2b30*/  MOV R136, R125 ;  /* 0x0000007d00887202 */ /* 0x000fe20000000f00 */
[----:B------:R-:W-:-:S02]  /*2b40*/  IMAD.MOV.U32 R186, RZ, RZ, R140 ;  /* 0x000000ffffba7224 */ /* 0x000fc400078e008c */
        /* <DEDUP_REMOVED lines=8> */
[----:B------:R-:W-:Y:S01]  /*2bd0*/  IMAD.MOV.U32 R138, RZ, RZ, R141 ;  /* 0x000000ffff8a7224 */ /* 0x000fe200078e008d */
[----:B------:R-:W-:Y:S01]  /*2be0*/  MOV R141, R131 ;  /* 0x00000083008d7202 */ /* 0x000fe20000000f00 */
[----:B------:R-:W-:Y:S02]  /*2bf0*/  IMAD.MOV.U32 R139, RZ, RZ, R143 ;  /* 0x000000ffff8b7224 */ /* 0x000fe400078e008f */
[----:B------:R-:W-:Y:S02]  /*2c00*/  IMAD.MOV.U32 R133, RZ, RZ, R135 ;  /* 0x000000ffff857224 */ /* 0x000fe400078e0087 */
[----:B------:R-:W-:Y:S02]  /*2c10*/  IMAD.MOV.U32 R200, RZ, RZ, R121 ;  /* 0x000000ffffc87224 */ /* 0x000fe400078e0079 */
[----:B------:R-:W-:-:S02]  /*2c20*/  IMAD.MOV.U32 R201, RZ, RZ, R123 ;  /* 0x000000ffffc97224 */ /* 0x000fc400078e007b */
        /* <DEDUP_REMOVED lines=14> */
[----:B------:R-:W-:Y:S01]  /*2d10*/  IMAD.MOV.U32 R120, RZ, RZ, R56 ;  /* 0x000000ffff787224 */ /* 0x000fe200078e0038 */
[----:B------:R-:W-:Y:S01]  /*2d20*/  MOV R128, R64 ;  /* 0x0000004000807202 */ /* 0x000fe20000000f00 */
[----:B------:R-:W-:-:S02]  /*2d30*/  IMAD.MOV.U32 R124, RZ, RZ, R60 ;  /* 0x000000ffff7c7224 */ /* 0x000fc400078e003c */
[----:B-1----:R-:W-:Y:S01]  /*2d40*/  IMAD.MOV.U32 R196, RZ, RZ, R68 ;  /* 0x000000ffffc47224 */ /* 0x002fe200078e0044 */
[----:B------:R-:W1:Y:S04]  /*2d50*/  LDS.128 R132, [R0+UR12] ;  /* 0x0000000c00847984 */ /* 0x000e680008000c00 */
[----:B------:R-:W2:Y:S04]  /*2d60*/  LDS.128 R136, [R0+UR12+0x200] ;  /* 0x0002000c00887984 */ /* 0x000ea80008000c00 */
[----:B------:R-:W3:Y:S04]  /*2d70*/  LDS.128 R140, [R0+UR12+0x400] ;  /* 0x0004000c008c7984 */ /* 0x000ee80008000c00 */
[----:B------:R-:W4:Y:S04]  /*2d80*/  LDS.128 R144, [R0+UR12+0x600] ;  /* 0x0006000c00907984 */ /* 0x000f280008000c00 */
[----:B------:R-:W5:Y:S04]  /*2d90*/  LDS.128 R148, [R0+UR12+0x800] ;  /* 0x0008000c00947984 */ /* 0x000f680008000c00 */
[----:B------:R-:W5:Y:S04]  /*2da0*/  LDS.128 R180, [R0+UR12+0xa00] ;  /* 0x000a000c00b47984 */ /* 0x000f680008000c00 */
[----:B------:R-:W5:Y:S04]  /*2db0*/  LDS.128 R184, [R0+UR12+0xc00] ;  /* 0x000c000c00b87984 */ /* 0x000f680008000c00 */
[----:B------:R-:W5:Y:S01]  /*2dc0*/  LDS.128 R188, [R0+UR12+0xe00] ;  /* 0x000e000c00bc7984 */ /* 0x000f620008000c00 */
[----:B------:R-:W-:Y:S01]  /*2dd0*/  IMAD.MOV.U32 R56, RZ, RZ, R57 ;  /* 0x000000ffff387224 */ /* 0x000fe200078e0039 */
[----:B------:R-:W-:Y:S01]  /*2de0*/  MOV R68, R69 ;  /* 0x0000004500447202 */ /* 0x000fe20000000f00 */
[----:B------:R-:W-:Y:S01]  /*2df0*/  IMAD.MOV.U32 R60, RZ, RZ, R61 ;  /* 0x000000ffff3c7224 */ /* 0x000fe200078e003d */
[----:B------:R-:W-:Y:S01]  /*2e00*/  MOV R123, R74 ;  /* 0x0000004a007b7202 */ /* 0x000fe20000000f00 */
[----:B------:R-:W-:Y:S01]  /*2e10*/  IMAD.MOV.U32 R64, RZ, RZ, R65 ;  /* 0x000000ffff407224 */ /* 0x000fe200078e0041 */
[----:B------:R-:W-:Y:S01]  /*2e20*/  MOV R197, R70 ;  /* 0x0000004600c57202 */ /* 0x000fe20000000f00 */
[----:B------:R-:W-:Y:S01]  /*2e30*/  IMAD.MOV.U32 R121, RZ, RZ, R58 ;  /* 0x000000ffff797224 */ /* 0x000fe200078e003a */
[----:B------:R-:W-:Y:S01]  /*2e40*/  MOV R58, R73 ;  /* 0x00000049003a7202 */ /* 0x000fe20000000f00 */
[----:B------:R-:W-:Y:S01]  /*2e50*/  IMAD.MOV.U32 R122, RZ, RZ, R72 ;  /* 0x000000ffff7a7224 */ /* 0x000fe200078e0048 */
[----:B------:R-:W-:Y:S01]  /*2e60*/  BAR.SYNC.DEFER_BLOCKING 0x0 ;  /* 0x0000000000007b1d */ /* 0x000fe20000010000 */
        /* <DEDUP_REMOVED lines=8> */
[----:B------:R-:W-:Y:S02]  /*2ef0*/  IMAD.MOV.U32 R57, RZ, RZ, R59 ;  /* 0x000000ffff397224 */ /* 0x000fe400078e003b */
        /* <DEDUP_REMOVED lines=13> */
[----:B------:R-:W-:Y:S04]  /*2fd0*/  STS.128 [R2+UR12+0x3000], R196 ;  /* 0x003000c402007988 */ /* 0x000fe80008000c0c */
[----:B------:R-:W-:Y:S04]  /*2fe0*/  STS.128 [R3+UR12], R56 ;  /* 0x0000003803007988 */ /* 0x000fe80008000c0c */
[----:B------:R-:W-:Y:S04]  /*2ff0*/  STS.128 [R3+UR12+0x1000], R60 ;  /* 0x0010003c03007988 */ /* 0x000fe80008000c0c */
[----:B------:R-:W-:Y:S04]  /*3000*/  STS.128 [R3+UR12+0x2000], R64 ;  /* 0x0020004003007988 */ /* 0x000fe80008000c0c */
[----:B------:R-:W-:Y:S01]  /*3010*/  STS.128 [R3+UR12+0x3000], R68 ;  /* 0x0030004403007988 */ /* 0x000fe20008000c0c */
[----:B------:R-:W-:Y:S06]  /*3020*/  BAR.SYNC.DEFER_BLOCKING 0x0 ;  /* 0x0000000000007b1d */ /* 0x000fec0000010000 */
[----:B------:R-:W5:Y:S04]  /*3030*/  LDS.128 R56, [R0+UR12] ;  /* 0x0000000c00387984 */ /* 0x000f680008000c00 */
[----:B0-----:R-:W-:Y:S04]  /*3040*/  STG.E desc[UR14][R214.64], R176 ;  /* 0x000000b0d6007986 */ /* 0x001fe8000c10190e */
[----:B------:R-:W-:Y:S04]  /*3050*/  STG.E desc[UR14][R214.64+0x80], R178 ;  /* 0x000080b2d6007986 */ /* 0x000fe8000c10190e */
[----:B-1----:R-:W-:Y:S04]  /*3060*/  STG.E desc[UR14][R214.64+0x100], R132 ;  /* 0x00010084d6007986 */ /* 0x002fe8000c10190e */
[----:B------:R-:W-:Y:S04]  /*3070*/  STG.E desc[UR14][R214.64+0x180], R134 ;  /* 0x00018086d6007986 */ /* 0x000fe8000c10190e */
[----:B------:R-:W-:Y:S04]  /*3080*/  STG.E desc[UR14][R212.64], R177 ;  /* 0x000000b1d4007986 */ /* 0x000fe8000c10190e */
[----:B------:R-:W-:Y:S04]  /*3090*/  STG.E desc[UR14][R212.64+0x80], R179 ;  /* 0x000080b3d4007986 */ /* 0x000fe8000c10190e */
[----:B------:R-:W-:Y:S04]  /*30a0*/  STG.E desc[UR14][R212.64+0x100], R133 ;  /* 0x00010085d4007986 */ /* 0x000fe8000c10190e */
[----:B------:R-:W-:Y:S04]  /*30b0*/  STG.E desc[UR14][R212.64+0x180], R135 ;  /* 0x00018087d4007986 */ /* 0x000fe8000c10190e */
[----:B------:R-:W-:Y:S04]  /*30c0*/  STG.E desc[UR14][R210.64], R172 ;  /* 0x000000acd2007986 */ /* 0x000fe8000c10190e */
[----:B------:R-:W-:Y:S04]  /*30d0*/  STG.E desc[UR14][R210.64+0x80], R174 ;  /* 0x000080aed2007986 */ /* 0x000fe8000c10190e */
[----:B--2---:R-:W-:Y:S04]  /*30e0*/  STG.E desc[UR14][R210.64+0x100], R136 ;  /* 0x00010088d2007986 */ /* 0x004fe8000c10190e */
[----:B------:R-:W-:Y:S04]  /*30f0*/  STG.E desc[UR14][R210.64+0x180], R138 ;  /* 0x0001808ad2007986 */ /* 0x000fe8000c10190e */
[----:B------:R-:W-:Y:S04]  /*3100*/  STG.E desc[UR14][R208.64], R173 ;  /* 0x000000add0007986 */ /* 0x000fe8000c10190e */
[----:B------:R-:W-:Y:S04]  /*3110*/  STG.E desc[UR14][R208.64+0x80], R175 ;  /* 0x000080afd0007986 */ /* 0x000fe8000c10190e */
[----:B------:R-:W-:Y:S04]  /*3120*/  STG.E desc[UR14][R208.64+0x100], R137 ;  /* 0x00010089d0007986 */ /* 0x000fe8000c10190e */
[----:B------:R-:W-:Y:S04]  /*3130*/  STG.E desc[UR14][R208.64+0x180], R139 ;  /* 0x0001808bd0007986 */ /* 0x000fe8000c10190e */
[----:B------:R-:W-:Y:S04]  /*3140*/  STG.E desc[UR14][R206.64], R168 ;  /* 0x000000a8ce007986 */ /* 0x000fe8000c10190e */
[----:B------:R-:W-:Y:S04]  /*3150*/  STG.E desc[UR14][R206.64+0x80], R170 ;  /* 0x000080aace007986 */ /* 0x000fe8000c10190e */
[----:B---3--:R-:W-:Y:S04]  /*3160*/  STG.E desc[UR14][R206.64+0x100], R140 ;  /* 0x0001008cce007986 */ /* 0x008fe8000c10190e */
[----:B------:R-:W-:Y:S04]  /*3170*/  STG.E desc[UR14][R206.64+0x180], R142 ;  /* 0x0001808ece007986 */ /* 0x000fe8000c10190e */
[----:B------:R-:W-:Y:S04]  /*3180*/  STG.E desc[UR14][R204.64], R169 ;  /* 0x000000a9cc007986 */ /* 0x000fe8000c10190e */
[----:B------:R-:W-:Y:S04]  /*3190*/  STG.E desc[UR14][R204.64+0x80], R171 ;  /* 0x000080abcc007986 */ /* 0x000fe8000c10190e */
[----:B------:R-:W-:Y:S04]  /*31a0*/  STG.E desc[UR14][R204.64+0x100], R141 ;  /* 0x0001008dcc007986 */ /* 0x000fe8000c10190e */
[----:B------:R-:W-:Y:S04]  /*31b0*/  STG.E desc[UR14][R204.64+0x180], R143 ;  /* 0x0001808fcc007986 */ /* 0x000fe8000c10190e */
[----:B------:R-:W-:Y:S04]  /*31c0*/  STG.E desc[UR14][R194.64], R164 ;  /* 0x000000a4c2007986 */ /* 0x000fe8000c10190e */
[----:B------:R-:W-:Y:S04]  /*31d0*/  STG.E desc[UR14][R194.64+0x80], R166 ;  /* 0x000080a6c2007986 */ /* 0x000fe8000c10190e */
[----:B----4-:R-:W-:Y:S04]  /*31e0*/  STG.E desc[UR14][R194.64+0x100], R144 ;  /* 0x00010090c2007986 */ /* 0x010fe8000c10190e */
[----:B------:R-:W-:Y:S04]  /*31f0*/  STG.E desc[UR14][R194.64+0x180], R146 ;  /* 0x00018092c2007986 */ /* 0x000fe8000c10190e */
[----:B------:R-:W0:Y:S04]  /*3200*/  LDS.128 R60, [R0+UR12+0x200] ;  /* 0x0002000c003c7984 */ /* 0x000e280008000c00 */
[----:B------:R-:W-:Y:S04]  /*3210*/  STG.E desc[UR14][R192.64], R165 ;  /* 0x000000a5c0007986 */ /* 0x000fe8000c10190e */
[----:B------:R-:W-:Y:S04]  /*3220*/  STG.E desc[UR14][R192.64+0x80], R167 ;  /* 0x000080a7c0007986 */ /* 0x000fe8000c10190e */
[----:B------:R-:W-:Y:S04]  /*3230*/  STG.E desc[UR14][R192.64+0x100], R145 ;  /* 0x00010091c0007986 */ /* 0x000fe8000c10190e */
[----:B------:R-:W-:Y:S04]  /*3240*/  STG.E desc[UR14][R192.64+0x180], R147 ;  /* 0x00018093c0007986 */ /* 0x000fe8000c10190e */
[----:B------:R-:W-:Y:S04]  /*3250*/  STG.E desc[UR14][R114.64], R160 ;  /* 0x000000a072007986 */ /* 0x000fe8000c10190e */
[----:B------:R-:W-:Y:S04]  /*3260*/  STG.E desc[UR14][R114.64+0x80], R162 ;  /* 0x000080a272007986 */ /* 0x000fe8000c10190e */
[----:B-----5:R-:W-:Y:S04]  /*3270*/  STG.E desc[UR14][R114.64+0x100], R148 ;  /* 0x0001009472007986 */ /* 0x020fe8000c10190e */
[----:B------:R-:W-:Y:S04]  /*3280*/  STG.E desc[UR14][R114.64+0x180], R150 ;  /* 0x0001809672007986 */ /* 0x000fe8000c10190e */
[----:B------:R-:W1:Y:S04]  /*3290*/  LDS.128 R64, [R0+UR12+0x400] ;  /* 0x0004000c00407984 */ /* 0x000e680008000c00 */
[----:B------:R-:W-:Y:S04]  /*32a0*/  STG.E desc[UR14][R104.64], R161 ;  /* 0x000000a168007986 */ /* 0x000fe8000c10190e */
[----:B------:R-:W-:Y:S04]  /*32b0*/  STG.E desc[UR14][R104.64+0x80], R163 ;  /* 0x000080a368007986 */ /* 0x000fe8000c10190e */
[----:B------:R-:W-:Y:S04]  /*32c0*/  STG.E desc[UR14][R104.64+0x100], R149 ;  /* 0x0001009568007986 */ /* 0x000fe8000c10190e */
[----:B------:R-:W-:Y:S04]  /*32d0*/  STG.E desc[UR14][R104.64+0x180], R151 ;  /* 0x0001809768007986 */ /* 0x000fe8000c10190e */
[----:B------:R-:W-:Y:S04]  /*32e0*/  STG.E desc[UR14][R112.64], R156 ;  /* 0x0000009c70007986 */ /* 0x000fe8000c10190e */
[----:B------:R-:W-:Y:S04]  /*32f0*/  STG.E desc[UR14][R112.64+0x80], R158 ;  /* 0x0000809e70007986 */ /* 0x000fe8000c10190e */
[----:B------:R-:W-:Y:S04]  /*3300*/  STG.E desc[UR14][R112.64+0x100], R180 ;  /* 0x000100b470007986 */ /* 0x000fe8000c10190e */
[----:B------:R-:W-:Y:S04]  /*3310*/  STG.E desc[UR14][R112.64+0x180], R182 ;  /* 0x000180b670007986 */ /* 0x000fe8000c10190e */
[----:B------:R-:W2:Y:S04]  /*3320*/  LDS.128 R68, [R0+UR12+0x600] ;  /* 0x0006000c00447984 */ /* 0x000ea80008000c00 */
        /* <DEDUP_REMOVED lines=8> */
[----:B------:R-:W3:Y:S04]  /*33b0*/  LDS.128 R72, [R0+UR12+0x800] ;  /* 0x0008000c00487984 */ /* 0x000ee80008000c00 */
        /* <DEDUP_REMOVED lines=8> */
[----:B------:R-:W4:Y:S04]  /*3440*/  LDS.128 R76, [R0+UR12+0xa00] ;  /* 0x000a000c004c7984 */ /* 0x000f280008000c00 */
        /* <DEDUP_REMOVED lines=8> */
[----:B------:R-:W5:Y:S04]  /*34d0*/  LDS.128 R80, [R0+UR12+0xc00] ;  /* 0x000c000c00507984 */ /* 0x000f680008000c00 */
[----:B------:R-:W-:Y:S04]  /*34e0*/  STG.E desc[UR14][R18.64], R37 ;  /* 0x0000002512007986 */ /* 0x000fe8000c10190e */
[----:B------:R-:W-:Y:S04]  /*34f0*/  STG.E desc[UR14][R18.64+0x80], R39 ;  /* 0x0000802712007986 */ /* 0x000fe8000c10190e */
[----:B------:R-:W5:Y:S04]  /*3500*/  LDS.128 R36, [R0+UR12+0xe00] ;  /* 0x000e000c00247984 */ /* 0x000f680008000c00 */
[----:B------:R-:W-:Y:S04]  /*3510*/  STG.E desc[UR14][R18.64+0x100], R57 ;  /* 0x0001003912007986 */ /* 0x000fe8000c10190e */
[----:B------:R-:W-:Y:S04]  /*3520*/  STG.E desc[UR14][R18.64+0x180], R59 ;  /* 0x0001803b12007986 */ /* 0x000fe8000c10190e */
[----:B------:R-:W-:Y:S04]  /*3530*/  STG.E desc[UR14][R102.64], R52 ;  /* 0x0000003466007986 */ /* 0x000fe8000c10190e */
[----:B------:R-:W-:Y:S04]  /*3540*/  STG.E desc[UR14][R102.64+0x80], R54 ;  /* 0x0000803666007986 */ /* 0x000fe8000c10190e */
[----:B0-----:R-:W-:Y:S04]  /*3550*/  STG.E desc[UR14][R102.64+0x100], R60 ;  /* 0x0001003c66007986 */ /* 0x001fe8000c10190e */
[----:B------:R-:W-:Y:S04]  /*3560*/  STG.E desc[UR14][R102.64+0x180], R62 ;  /* 0x0001803e66007986 */ /* 0x000fe8000c10190e */
[----:B------:R-:W-:Y:S04]  /*3570*/  STG.E desc[UR14][R10.64], R53 ;  /* 0x000000350a007986 */ /* 0x000fe8000c10190e */
[----:B------:R-:W-:Y:S04]  /*3580*/  STG.E desc[UR14][R10.64+0x80], R55 ;  /* 0x000080370a007986 */ /* 0x000fe8000c10190e */
[----:B------:R-:W-:Y:S04]  /*3590*/  STG.E desc[UR14][R10.64+0x100], R61 ;  /* 0x0001003d0a007986 */ /* 0x000fe8000c10190e */
[----:B------:R-:W-:Y:S04]  /*35a0*/  STG.E desc[UR14][R10.64+0x180], R63 ;  /* 0x0001803f0a007986 */ /* 0x000fe8000c10190e */
[----:B------:R-:W-:Y:S04]  /*35b0*/  STG.E desc[UR14][R8.64], R48 ;  /* 0x0000003008007986 */ /* 0x000fe8000c10190e */
        /* <DEDUP_REMOVED lines=46> */
[----:B------:R-:W-:Y:S01]  /*38a0*/  STG.E desc[UR14][R4.64+0x180], R39 ;  /* 0x0001802704007986 */ /* 0x000fe2000c10190e */
[----:B------:R-:W-:Y:S05]  /*38b0*/  EXIT ;  /* 0x000000000000794d */ /* 0x000fea0003800000 */
.L_x_0:
[----:B------:R-:W-:-:S00]  /*38c0*/  BRA `(.L_x_0) ;  /* 0xfffffffc00fc7947 */ /* 0x000fc0000383ffff */
[----:B------:R-:W-:-:S00]  /*38d0*/  NOP ;  /* 0x0000000000007918 */ /* 0x000fc00000000000 */
        /* <DEDUP_REMOVED lines=10> */
.L_x_1:


//--------------------- .nv.shared.gluon_mma      --------------------------
	.section	.nv.shared.gluon_mma,"aw",@nobits
	.sectionflags	@""
	.align	16
	.zero		1024


//--------------------- .nv.shared.reserved.0     --------------------------
	.section	.nv.shared.reserved.0,"aw",@nobits
	.weak		__nv_reservedSMEM_offset_0_alias
	.size		__nv_reservedSMEM_offset_0_alias, 0, 0
	.other		__nv_reservedSMEM_offset_0_alias,@"STO_CUDA_RESERVED_SHARED STV_DEFAULT"
__nv_reservedSMEM_offset_0_alias:
	.zero		0


//--------------------- .nv.constant0.gluon_mma   --------------------------
	.section	.nv.constant0.gluon_mma,"a",@progbits
	.sectionflags	@""
	.align	4
.nv.constant0.gluon_mma:
	.zero		568


//--------------------- SYMBOLS --------------------------

	.type		.nv.reservedSmem.offset0,@object
	.size		.nv.reservedSmem.offset0,0x4
